	.target	sm_90a

	.elftype	@"ET_EXEC"


//--------------------- .note.nv.tkinfo           --------------------------
	.section	.note.nv.tkinfo,"",@"SHT_NOTE"
	.sectionflags	@"SHF_NOTE_NV_TKINFO"
	.tkinfo
        /*0018*/ 	.word	0x00000002
        /*0030*/ 	.string	""
        /*0030*/ 	.string	"ptxas"
        /*0030*/ 	.string	"Cuda compilation tools, release 13.0, V13.0.88"
        /*0030*/ 	.string	"Build cuda_13.0.r13.0/compiler.36424714_0"
        /*0030*/ 	.string	"-arch sm_90a -m 64 "



//--------------------- .note.nv.cuinfo           --------------------------
	.section	.note.nv.cuinfo,"",@"SHT_NOTE"
	.sectionflags	@"SHF_NOTE_NV_CUINFO"
        /*0018*/ 	.short	0x0002
        /*001a*/ 	.short	0x005a
        /*001c*/ 	.short	0x0082
	.zero		2


//--------------------- .nv.info                  --------------------------
	.section	.nv.info,"",@"SHT_CUDA_INFO"
	.align	4


	//----- nvinfo : EIATTR_REGCOUNT
	.align		4
        /*0000*/ 	.byte	0x04, 0x2f
        /*0002*/ 	.short	(.L_12 - .L_11)
	.align		4
.L_11:
        /*0004*/ 	.word	index@(_ZN7cutlass13device_kernelINS_4gemm6kernel13GemmUniversalIN4cute5tupleIJiiiiEEENS1_10collective13CollectiveMmaINS1_37MainloopSm90TmaGmmaWarpSpecializedFP8ILi11ENS5_IJNS4_1CILi1EEENSA_ILi8EEESB_EEENS1_32KernelTmaWarpSpecializedPingpongEEENS5_IJNSA_ILi64EEENSA_ILi256EEESG_EEENS_12float_e4m3_tENS5_IJlSB_lEEESJ_SK_NS4_8TiledMMAINS4_8MMA_AtomIJNS4_4SM904GMMA31MMA_64x256x32_F32E4M3E4M3_SS_TNILNSO_7ScaleInE1ELSQ_1EEEEEENS4_6LayoutINS5_IJSB_SB_SB_EEENS5_IJNSA_ILi0EEESV_SV_EEEEENS5_IJNS4_10UnderscoreESY_SY_EEEEENS4_23SM90_TMA_LOAD_MULTICASTENS4_14ComposedLayoutINS4_7SwizzleILi2ELi4ELi3EEENS4_18smem_ptr_flag_bitsILi8EEENST_INS5_IJSC_SG_EEENS5_IJSG_SB_EEEEEEEvNS4_8identityENS4_13SM90_TMA_LOADES1A_vS1B_EENS_8epilogue10collective6detail29Sm90TmaWarpSpecializedAdapterINS1F_15DefaultEpilogueISJ_SK_SK_NS1E_6thread17LinearCombinationISJ_Li1EffLNS1J_9ScaleType4KindE0ELNS_15FloatRoundStyleE2ESJ_EENS1_15EpilogueDefaultEEEEEvvEEEEvNT_6ParamsE)
        /*0008*/ 	.word	0x000000a8


	//----- nvinfo : EIATTR_FRAME_SIZE
	.align		4
.L_12:
        /*000c*/ 	.byte	0x04, 0x11
        /*000e*/ 	.short	(.L_14 - .L_13)
	.align		4
.L_13:
        /*0010*/ 	.word	index@(_ZN7cutlass13device_kernelINS_4gemm6kernel13GemmUniversalIN4cute5tupleIJiiiiEEENS1_10collective13CollectiveMmaINS1_37MainloopSm90TmaGmmaWarpSpecializedFP8ILi11ENS5_IJNS4_1CILi1EEENSA_ILi8EEESB_EEENS1_32KernelTmaWarpSpecializedPingpongEEENS5_IJNSA_ILi64EEENSA_ILi256EEESG_EEENS_12float_e4m3_tENS5_IJlSB_lEEESJ_SK_NS4_8TiledMMAINS4_8MMA_AtomIJNS4_4SM904GMMA31MMA_64x256x32_F32E4M3E4M3_SS_TNILNSO_7ScaleInE1ELSQ_1EEEEEENS4_6LayoutINS5_IJSB_SB_SB_EEENS5_IJNSA_ILi0EEESV_SV_EEEEENS5_IJNS4_10UnderscoreESY_SY_EEEEENS4_23SM90_TMA_LOAD_MULTICASTENS4_14ComposedLayoutINS4_7SwizzleILi2ELi4ELi3EEENS4_18smem_ptr_flag_bitsILi8EEENST_INS5_IJSC_SG_EEENS5_IJSG_SB_EEEEEEEvNS4_8identityENS4_13SM90_TMA_LOADES1A_vS1B_EENS_8epilogue10collective6detail29Sm90TmaWarpSpecializedAdapterINS1F_15DefaultEpilogueISJ_SK_SK_NS1E_6thread17LinearCombinationISJ_Li1EffLNS1J_9ScaleType4KindE0ELNS_15FloatRoundStyleE2ESJ_EENS1_15EpilogueDefaultEEEEEvvEEEEvNT_6ParamsE)
        /*0014*/ 	.word	0x00000118


	//----- nvinfo : EIATTR_MIN_STACK_SIZE
	.align		4
.L_14:
        /*0018*/ 	.byte	0x04, 0x12
        /*001a*/ 	.short	(.L_16 - .L_15)
	.align		4
.L_15:
        /*001c*/ 	.word	index@(_ZN7cutlass13device_kernelINS_4gemm6kernel13GemmUniversalIN4cute5tupleIJiiiiEEENS1_10collective13CollectiveMmaINS1_37MainloopSm90TmaGmmaWarpSpecializedFP8ILi11ENS5_IJNS4_1CILi1EEENSA_ILi8EEESB_EEENS1_32KernelTmaWarpSpecializedPingpongEEENS5_IJNSA_ILi64EEENSA_ILi256EEESG_EEENS_12float_e4m3_tENS5_IJlSB_lEEESJ_SK_NS4_8TiledMMAINS4_8MMA_AtomIJNS4_4SM904GMMA31MMA_64x256x32_F32E4M3E4M3_SS_TNILNSO_7ScaleInE1ELSQ_1EEEEEENS4_6LayoutINS5_IJSB_SB_SB_EEENS5_IJNSA_ILi0EEESV_SV_EEEEENS5_IJNS4_10UnderscoreESY_SY_EEEEENS4_23SM90_TMA_LOAD_MULTICASTENS4_14ComposedLayoutINS4_7SwizzleILi2ELi4ELi3EEENS4_18smem_ptr_flag_bitsILi8EEENST_INS5_IJSC_SG_EEENS5_IJSG_SB_EEEEEEEvNS4_8identityENS4_13SM90_TMA_LOADES1A_vS1B_EENS_8epilogue10collective6detail29Sm90TmaWarpSpecializedAdapterINS1F_15DefaultEpilogueISJ_SK_SK_NS1E_6thread17LinearCombinationISJ_Li1EffLNS1J_9ScaleType4KindE0ELNS_15FloatRoundStyleE2ESJ_EENS1_15EpilogueDefaultEEEEEvvEEEEvNT_6ParamsE)
        /*0020*/ 	.word	0x00000118
.L_16:


//--------------------- .nv.compat                --------------------------
	.section	.nv.compat,"",@"SHT_CUDA_COMPAT_INFO"
	.align	4
        /*0000*/ 	.byte	0x02, 0x09, 0x01, 0x00, 0x02, 0x02, 0x04, 0x00, 0x02, 0x05, 0x05, 0x00, 0x03, 0x07, 0x01, 0x01
        /*0010*/ 	.byte	0x02, 0x03, 0x01, 0x00, 0x02, 0x06, 0x01, 0x00, 0x04, 0x0b, 0x08, 0x00, 0x00, 0x00, 0x00, 0x00
        /*0020*/ 	.byte	0x00, 0x00, 0x00, 0x00


//--------------------- .nv.info._ZN7cutlass13device_kernelINS_4gemm6kernel13GemmUniversalIN4cute5tupleIJiiiiEEENS1_10collective13CollectiveMmaINS1_37MainloopSm90TmaGmmaWarpSpecializedFP8ILi11ENS5_IJNS4_1CILi1EEENSA_ILi8EEESB_EEENS1_32KernelTmaWarpSpecializedPingpongEEENS5_IJNSA_ILi64EEENSA_ILi256EEESG_EEENS_12float_e4m3_tENS5_IJlSB_lEEESJ_SK_NS4_8TiledMMAINS4_8MMA_AtomIJNS4_4SM904GMMA31MMA_64x256x32_F32E4M3E4M3_SS_TNILNSO_7ScaleInE1ELSQ_1EEEEEENS4_6LayoutINS5_IJSB_SB_SB_EEENS5_IJNSA_ILi0EEESV_SV_EEEEENS5_IJNS4_10UnderscoreESY_SY_EEEEENS4_23SM90_TMA_LOAD_MULTICASTENS4_14ComposedLayoutINS4_7SwizzleILi2ELi4ELi3EEENS4_18smem_ptr_flag_bitsILi8EEENST_INS5_IJSC_SG_EEENS5_IJSG_SB_EEEEEEEvNS4_8identityENS4_13SM90_TMA_LOADES1A_vS1B_EENS_8epilogue10collective6detail29Sm90TmaWarpSpecializedAdapterINS1F_15DefaultEpilogueISJ_SK_SK_NS1E_6thread17LinearCombinationISJ_Li1EffLNS1J_9ScaleType4KindE0ELNS_15FloatRoundStyleE2ESJ_EENS1_15EpilogueDefaultEEEEEvvEEEEvNT_6ParamsE --------------------------
	.section	.nv.info._ZN7cutlass13device_kernelINS_4gemm6kernel13GemmUniversalIN4cute5tupleIJiiiiEEENS1_10collective13CollectiveMmaINS1_37MainloopSm90TmaGmmaWarpSpecializedFP8ILi11ENS5_IJNS4_1CILi1EEENSA_ILi8EEESB_EEENS1_32KernelTmaWarpSpecializedPingpongEEENS5_IJNSA_ILi64EEENSA_ILi256EEESG_EEENS_12float_e4m3_tENS5_IJlSB_lEEESJ_SK_NS4_8TiledMMAINS4_8MMA_AtomIJNS4_4SM904GMMA31MMA_64x256x32_F32E4M3E4M3_SS_TNILNSO_7ScaleInE1ELSQ_1EEEEEENS4_6LayoutINS5_IJSB_SB_SB_EEENS5_IJNSA_ILi0EEESV_SV_EEEEENS5_IJNS4_10UnderscoreESY_SY_EEEEENS4_23SM90_TMA_LOAD_MULTICASTENS4_14ComposedLayoutINS4_7SwizzleILi2ELi4ELi3EEENS4_18smem_ptr_flag_bitsILi8EEENST_INS5_IJSC_SG_EEENS5_IJSG_SB_EEEEEEEvNS4_8identityENS4_13SM90_TMA_LOADES1A_vS1B_EENS_8epilogue10collective6detail29Sm90TmaWarpSpecializedAdapterINS1F_15DefaultEpilogueISJ_SK_SK_NS1E_6thread17LinearCombinationISJ_Li1EffLNS1J_9ScaleType4KindE0ELNS_15FloatRoundStyleE2ESJ_EENS1_15EpilogueDefaultEEEEEvvEEEEvNT_6ParamsE,"",@"SHT_CUDA_INFO"
	.sectionflags	@""
	.align	4


	//----- nvinfo : EIATTR_CUDA_API_VERSION
	.align		4
        /*0000*/ 	.byte	0x04, 0x37
        /*0002*/ 	.short	(.L_18 - .L_17)
.L_17:
        /*0004*/ 	.word	0x00000082


	//----- nvinfo : EIATTR_KPARAM_INFO
	.align		4
.L_18:
        /*0008*/ 	.byte	0x04, 0x17
        /*000a*/ 	.short	(.L_20 - .L_19)
.L_19:
        /*000c*/ 	.word	0x00000000
        /*0010*/ 	.short	0x0000
        /*0012*/ 	.short	0x0070
        /*0014*/ 	.byte	0x00, 0xf0, 0x01, 0x10


	//----- nvinfo : EIATTR_SPARSE_MMA_MASK
	.align		4
.L_20:
        /*0018*/ 	.byte	0x03, 0x50
        /*001a*/ 	.short	0x0000


	//----- nvinfo : EIATTR_MAXREG_COUNT
	.align		4
        /*001c*/ 	.byte	0x03, 0x1b
        /*001e*/ 	.short	0x00a8


	//----- nvinfo : EIATTR_NUM_BARRIERS
	.align		4
        /*0020*/ 	.byte	0x02, 0x4c
        /*0022*/ 	.byte	0x01
	.zero		1


	//----- nvinfo : EIATTR_ANNOTATIONS
	.align		4
        /*0024*/ 	.byte	0x04, 0x55
        /*0026*/ 	.short	(.L_22 - .L_21)


	//   ....[0]....
.L_21:
        /*0028*/ 	.word	0x00000001
        /*002c*/ 	.byte	0xd0, 0x07, 0x00, 0x00, 0x01, 0x00, 0x00, 0x00, 0xd0, 0x0e, 0x00, 0x00, 0x01, 0x00, 0x00, 0x00
        /* <DEDUP_REMOVED lines=208> */
        /*0d3c*/ 	.byte	0xd0, 0x06, 0x01, 0x00, 0x01, 0x00, 0x00, 0x00, 0x20, 0x07, 0x01, 0x00


	//----- nvinfo : EIATTR_MERCURY_ISA_VERSION
	.align		4
.L_22:
        /*0d48*/ 	.byte	0x03, 0x5f
        /*0d4a*/ 	.short	0x0101


	//----- nvinfo : EIATTR_INT_WARP_WIDE_INSTR_OFFSETS
	.align		4
        /*0d4c*/ 	.byte	0x04, 0x31
        /*0d4e*/ 	.short	(.L_24 - .L_23)


	//   ....[0]....
.L_23:
        /*0d50*/ 	.word	0x00000690


	//   ....[1]....
        /*0d54*/ 	.word	0x000006a0


	//   ....[2]....
        /*0d58*/ 	.word	0x000006e0


	//   ....[3]....
        /*0d5c*/ 	.word	0x00000710


	//   ....[4]....
        /*0d60*/ 	.word	0x00000720


	//   ....[5]....
        /*0d64*/ 	.word	0x00000760


	//   ....[6]....
        /*0d68*/ 	.word	0x00000890


	//   ....[7]....
        /*0d6c*/ 	.word	0x000008c0


	//   ....[8]....
        /*0d70*/ 	.word	0x000056a0


	//----- nvinfo : EIATTR_COOP_GROUP_MASK_REGIDS
	.align		4
.L_24:
        /*0d74*/ 	.byte	0x04, 0x29
        /*0d76*/ 	.short	(.L_26 - .L_25)


	//   ....[0]....
.L_25:
        /*0d78*/ 	.word	0xffffffff


	//   ....[1]....
        /*0d7c*/ 	.word	0xffffffff


	//   ....[2]....
        /*0d80*/ 	.word	0xffffffff


	//   ....[3]....
        /*0d84*/ 	.word	0xffffffff


	//   ....[4]....
        /*0d88*/ 	.word	0xffffffff


	//   ....[5]....
        /*0d8c*/ 	.word	0xffffffff


	//   ....[6]....
        /*0d90*/ 	.word	0xffffffff


	//----- nvinfo : EIATTR_COOP_GROUP_INSTR_OFFSETS
	.align		4
.L_26:
        /*0d94*/ 	.byte	0x04, 0x28
        /*0d96*/ 	.short	(.L_28 - .L_27)


	//   ....[0]....
.L_27:
        /*0d98*/ 	.word	0x00000070


	//   ....[1]....
        /*0d9c*/ 	.word	0x00000090


	//   ....[2]....
        /*0da0*/ 	.word	0x00000190


	//   ....[3]....
        /*0da4*/ 	.word	0x000004c0


	//   ....[4]....
        /*0da8*/ 	.word	0x00000510


	//   ....[5]....
        /*0dac*/ 	.word	0x000005d0


	//   ....[6]....
        /*0db0*/ 	.word	0x00000a20


	//----- nvinfo : EIATTR_REG_RECONFIG
	.align		4
.L_28:
        /*0db4*/ 	.byte	0x01, 0x54
	.zero		2


	//----- nvinfo : EIATTR_MBARRIER_INSTR_OFFSETS
	.align		4
        /*0db8*/ 	.byte	0x04, 0x39
        /*0dba*/ 	.short	(.L_30 - .L_29)


	//   ....[0]....
.L_29:
        /*0dbc*/ 	.word	0x00000330
        /*0dc0*/ 	.word	0x000000ff
        /*0dc4*/ 	.word	0x00000000
        /*0dc8*/ 	.short	0x0100
        /*0dca*/ 	.byte	0x07
	.zero		1


	//   ....[1]....
        /*0dcc*/ 	.word	0x00000340
        /*0dd0*/ 	.word	0x000000ff
        /*0dd4*/ 	.word	0x00000058
        /*0dd8*/ 	.short	0x0100
        /*0dda*/ 	.byte	0x07
	.zero		1


	//   ....[2]....
        /*0ddc*/ 	.word	0x00000350
        /*0de0*/ 	.word	0x000000ff
        /*0de4*/ 	.word	0x00000008
        /*0de8*/ 	.short	0x0100
        /*0dea*/ 	.byte	0x07
	.zero		1


	//   ....[3]....
        /*0dec*/ 	.word	0x00000360
        /*0df0*/ 	.word	0x000000ff
        /*0df4*/ 	.word	0x00000060
        /*0df8*/ 	.short	0x0100
        /*0dfa*/ 	.byte	0x07
	.zero		1


	//   ....[4]....
        /*0dfc*/ 	.word	0x00000370
        /*0e00*/ 	.word	0x000000ff
        /*0e04*/ 	.word	0x00000010
        /*0e08*/ 	.short	0x0100
        /*0e0a*/ 	.byte	0x07
	.zero		1


	//   ....[5]....
        /*0e0c*/ 	.word	0x00000380
        /*0e10*/ 	.word	0x000000ff
        /*0e14*/ 	.word	0x00000068
        /*0e18*/ 	.short	0x0100
        /*0e1a*/ 	.byte	0x07
	.zero		1


	//   ....[6]....
        /*0e1c*/ 	.word	0x00000390
        /*0e20*/ 	.word	0x000000ff
        /*0e24*/ 	.word	0x00000018
        /*0e28*/ 	.short	0x0100
        /*0e2a*/ 	.byte	0x07
	.zero		1


	//   ....[7]....
        /*0e2c*/ 	.word	0x000003a0
        /*0e30*/ 	.word	0x000000ff
        /*0e34*/ 	.word	0x00000070
        /*0e38*/ 	.short	0x0100
        /*0e3a*/ 	.byte	0x07
	.zero		1


	//   ....[8]....
        /*0e3c*/ 	.word	0x000003b0
        /*0e40*/ 	.word	0x000000ff
        /*0e44*/ 	.word	0x00000020
        /*0e48*/ 	.short	0x0100
        /*0e4a*/ 	.byte	0x07
	.zero		1


	//   ....[9]....
        /*0e4c*/ 	.word	0x000003c0
        /*0e50*/ 	.word	0x000000ff
        /*0e54*/ 	.word	0x00000078
        /*0e58*/ 	.short	0x0100
        /*0e5a*/ 	.byte	0x07
	.zero		1


	//   ....[10]....
        /*0e5c*/ 	.word	0x000003d0
        /*0e60*/ 	.word	0x000000ff
        /*0e64*/ 	.word	0x00000028
        /*0e68*/ 	.short	0x0100
        /*0e6a*/ 	.byte	0x07
	.zero		1


	//   ....[11]....
        /*0e6c*/ 	.word	0x000003e0
        /*0e70*/ 	.word	0x000000ff
        /*0e74*/ 	.word	0x00000080
        /*0e78*/ 	.short	0x0100
        /*0e7a*/ 	.byte	0x07
	.zero		1


	//   ....[12]....
        /*0e7c*/ 	.word	0x000003f0
        /*0e80*/ 	.word	0x000000ff
        /*0e84*/ 	.word	0x00000030
        /*0e88*/ 	.short	0x0100
        /*0e8a*/ 	.byte	0x07
	.zero		1


	//   ....[13]....
        /*0e8c*/ 	.word	0x00000400
        /*0e90*/ 	.word	0x000000ff
        /*0e94*/ 	.word	0x00000088
        /*0e98*/ 	.short	0x0100
        /*0e9a*/ 	.byte	0x07
	.zero		1


	//   ....[14]....
        /*0e9c*/ 	.word	0x00000410
        /*0ea0*/ 	.word	0x000000ff
        /*0ea4*/ 	.word	0x00000038
        /*0ea8*/ 	.short	0x0100
        /*0eaa*/ 	.byte	0x07
	.zero		1


	//   ....[15]....
        /*0eac*/ 	.word	0x00000420
        /*0eb0*/ 	.word	0x000000ff
        /*0eb4*/ 	.word	0x00000090
        /*0eb8*/ 	.short	0x0100
        /*0eba*/ 	.byte	0x07
	.zero		1


	//   ....[16]....
        /*0ebc*/ 	.word	0x00000430
        /*0ec0*/ 	.word	0x000000ff
        /*0ec4*/ 	.word	0x00000040
        /*0ec8*/ 	.short	0x0100
        /*0eca*/ 	.byte	0x07
	.zero		1


	//   ....[17]....
        /*0ecc*/ 	.word	0x00000440
        /*0ed0*/ 	.word	0x000000ff
        /*0ed4*/ 	.word	0x00000098
        /*0ed8*/ 	.short	0x0100
        /*0eda*/ 	.byte	0x07
	.zero		1


	//   ....[18]....
        /*0edc*/ 	.word	0x00000450
        /*0ee0*/ 	.word	0x000000ff
        /*0ee4*/ 	.word	0x00000048
        /*0ee8*/ 	.short	0x0100
        /*0eea*/ 	.byte	0x07
	.zero		1


	//   ....[19]....
        /*0eec*/ 	.word	0x00000460
        /*0ef0*/ 	.word	0x000000ff
        /*0ef4*/ 	.word	0x000000a0
        /*0ef8*/ 	.short	0x0100
        /*0efa*/ 	.byte	0x07
	.zero		1


	//   ....[20]....
        /*0efc*/ 	.word	0x00000470
        /*0f00*/ 	.word	0x000000ff
        /*0f04*/ 	.word	0x00000050
        /*0f08*/ 	.short	0x0100
        /*0f0a*/ 	.byte	0x07
	.zero		1


	//   ....[21]....
        /*0f0c*/ 	.word	0x00000480
        /*0f10*/ 	.word	0x000000ff
        /*0f14*/ 	.word	0x000000a8
        /*0f18*/ 	.short	0x0100
        /*0f1a*/ 	.byte	0x07
	.zero		1


	//   ....[22]....
        /*0f1c*/ 	.word	0x00000900
        /*0f20*/ 	.word	0x000000ff
        /*0f24*/ 	.word	0x000000e0
        /*0f28*/ 	.short	0x0100
        /*0f2a*/ 	.byte	0x07
	.zero		1


	//   ....[23]....
        /*0f2c*/ 	.word	0x00000960
        /*0f30*/ 	.word	0x000000ff
        /*0f34*/ 	.word	0x000000e8
        /*0f38*/ 	.short	0x0100
        /*0f3a*/ 	.byte	0x07
	.zero		1


	//   ....[24]....
        /*0f3c*/ 	.word	0x000009a0
        /*0f40*/ 	.word	0x000000ff
        /*0f44*/ 	.word	0x000000c0
        /*0f48*/ 	.short	0x0100
        /*0f4a*/ 	.byte	0x0a
	.zero		1


	//   ....[25]....
        /*0f4c*/ 	.word	0x000009b0
        /*0f50*/ 	.word	0x000000ff
        /*0f54*/ 	.word	0x000000c8
        /*0f58*/ 	.short	0x0100
        /*0f5a*/ 	.byte	0x0a
	.zero		1


	//   ....[26]....
        /*0f5c*/ 	.word	0x000009c0
        /*0f60*/ 	.word	0x000000ff
        /*0f64*/ 	.word	0x000000d0
        /*0f68*/ 	.short	0x0100
        /*0f6a*/ 	.byte	0x0a
	.zero		1


	//   ....[27]....
        /*0f6c*/ 	.word	0x000009d0
        /*0f70*/ 	.word	0x000000ff
        /*0f74*/ 	.word	0x000000d8
        /*0f78*/ 	.short	0x0100
        /*0f7a*/ 	.byte	0x0a
	.zero		1


	//   ....[28]....
        /*0f7c*/ 	.word	0x00001880
        /*0f80*/ 	.word	0x000000ff
        /*0f84*/ 	.word	0xfffffff8
        /*0f88*/ 	.short	0x010a
        /*0f8a*/ 	.byte	0x11
	.zero		1


	//   ....[29]....
        /*0f8c*/ 	.word	0x00002260
        /*0f90*/ 	.word	0x000000ff
        /*0f94*/ 	.word	0x00000000
        /*0f98*/ 	.short	0x010a
        /*0f9a*/ 	.byte	0x06
	.zero		1


	//   ....[30]....
        /*0f9c*/ 	.word	0x000022a0
        /*0fa0*/ 	.word	0x000000ff
        /*0fa4*/ 	.word	0x00000000
        /*0fa8*/ 	.short	0x010a
        /*0faa*/ 	.byte	0x06
	.zero		1


	//   ....[31]....
        /*0fac*/ 	.word	0x00003480
        /*0fb0*/ 	.word	0x000000ff
        /*0fb4*/ 	.word	0x00000000
        /*0fb8*/ 	.short	0x010a
        /*0fba*/ 	.byte	0x09
	.zero		1


	//   ....[32]....
        /*0fbc*/ 	.word	0x000034c0
        /*0fc0*/ 	.word	0x000000ff
        /*0fc4*/ 	.word	0x00000000
        /*0fc8*/ 	.short	0x010a
        /*0fca*/ 	.byte	0x09
	.zero		1


	//   ....[33]....
        /*0fcc*/ 	.word	0x00004550
        /*0fd0*/ 	.word	0x000000e5
        /*0fd4*/ 	.word	0x00000000
        /*0fd8*/ 	.short	0x0101
        /*0fda*/ 	.byte	0x3f
	.zero		1


	//   ....[34]....
        /*0fdc*/ 	.word	0x00005600
        /*0fe0*/ 	.word	0x000000e3
        /*0fe4*/ 	.word	0x00000000
        /*0fe8*/ 	.short	0x0101
        /*0fea*/ 	.byte	0x1d
	.zero		1


	//   ....[35]....
        /*0fec*/ 	.word	0x00005760
        /*0ff0*/ 	.word	0x00000018
        /*0ff4*/ 	.word	0x00000000
        /*0ff8*/ 	.short	0x0101
        /*0ffa*/ 	.byte	0x3f
	.zero		1


	//   ....[36]....
        /*0ffc*/ 	.word	0x00005810
        /*1000*/ 	.word	0x000000ff
        /*1004*/ 	.word	0x00000008
        /*1008*/ 	.short	0x010a
        /*100a*/ 	.byte	0x11
	.zero		1


	//   ....[37]....
        /*100c*/ 	.word	0x0000ea00
        /*1010*/ 	.word	0x00000003
        /*1014*/ 	.word	0x00000000
        /*1018*/ 	.short	0x0101
        /*101a*/ 	.byte	0x1d
	.zero		1


	//   ....[38]....
        /*101c*/ 	.word	0x0000f440
        /*1020*/ 	.word	0x0000000b
        /*1024*/ 	.word	0x00000058
        /*1028*/ 	.short	0x010a
        /*102a*/ 	.byte	0x3f
	.zero		1


	//   ....[39]....
        /*102c*/ 	.word	0x0000f810
        /*1030*/ 	.word	0x00000005
        /*1034*/ 	.word	0x000000e8
        /*1038*/ 	.short	0x0101
        /*103a*/ 	.byte	0x3f
	.zero		1


	//   ....[40]....
        /*103c*/ 	.word	0x00010020
        /*1040*/ 	.word	0x00000007
        /*1044*/ 	.word	0x00000000
        /*1048*/ 	.short	0x010a
        /*104a*/ 	.byte	0x3f
	.zero		1


	//   ....[41]....
        /*104c*/ 	.word	0x000100a0
        /*1050*/ 	.word	0x00000008
        /*1054*/ 	.word	0x00000000
        /*1058*/ 	.short	0x010a
        /*105a*/ 	.byte	0x3f
	.zero		1


	//   ....[42]....
        /*105c*/ 	.word	0x00010130
        /*1060*/ 	.word	0x00000009
        /*1064*/ 	.word	0x00000000
        /*1068*/ 	.short	0x010a
        /*106a*/ 	.byte	0x3f
	.zero		1


	//   ....[43]....
        /*106c*/ 	.word	0x000101c0
        /*1070*/ 	.word	0x00000008
        /*1074*/ 	.word	0x00000000
        /*1078*/ 	.short	0x010a
        /*107a*/ 	.byte	0x3f
	.zero		1


	//   ....[44]....
        /*107c*/ 	.word	0x00010250
        /*1080*/ 	.word	0x00000009
        /*1084*/ 	.word	0x00000000
        /*1088*/ 	.short	0x010a
        /*108a*/ 	.byte	0x3f
	.zero		1


	//   ....[45]....
        /*108c*/ 	.word	0x000102e0
        /*1090*/ 	.word	0x00000008
        /*1094*/ 	.word	0x00000000
        /*1098*/ 	.short	0x010a
        /*109a*/ 	.byte	0x3f
	.zero		1


	//   ....[46]....
        /*109c*/ 	.word	0x00010370
        /*10a0*/ 	.word	0x00000009
        /*10a4*/ 	.word	0x00000000
        /*10a8*/ 	.short	0x010a
        /*10aa*/ 	.byte	0x3f
	.zero		1


	//   ....[47]....
        /*10ac*/ 	.word	0x00010400
        /*10b0*/ 	.word	0x00000008
        /*10b4*/ 	.word	0x00000000
        /*10b8*/ 	.short	0x010a
        /*10ba*/ 	.byte	0x3f
	.zero		1


	//   ....[48]....
        /*10bc*/ 	.word	0x00010490
        /*10c0*/ 	.word	0x00000009
        /*10c4*/ 	.word	0x00000000
        /*10c8*/ 	.short	0x010a
        /*10ca*/ 	.byte	0x3f
	.zero		1


	//   ....[49]....
        /*10cc*/ 	.word	0x00010520
        /*10d0*/ 	.word	0x00000006
        /*10d4*/ 	.word	0x00000000
        /*10d8*/ 	.short	0x010a
        /*10da*/ 	.byte	0x3f
	.zero		1


	//   ....[50]....
        /*10dc*/ 	.word	0x000105b0
        /*10e0*/ 	.word	0x00000003
        /*10e4*/ 	.word	0x00000000
        /*10e8*/ 	.short	0x010a
        /*10ea*/ 	.byte	0x3f
	.zero		1


	//   ....[51]....
        /*10ec*/ 	.word	0x00010620
        /*10f0*/ 	.word	0x00000003
        /*10f4*/ 	.word	0xfffffff8
        /*10f8*/ 	.short	0x010a
        /*10fa*/ 	.byte	0x3f
	.zero		1


	//   ....[52]....
        /*10fc*/ 	.word	0x00010680
        /*1100*/ 	.word	0x00000003
        /*1104*/ 	.word	0x00000000
        /*1108*/ 	.short	0x010a
        /*110a*/ 	.byte	0x3f
	.zero		1


	//   ....[53]....
        /*110c*/ 	.word	0x000106f0
        /*1110*/ 	.word	0x00000000
        /*1114*/ 	.word	0x00000000
        /*1118*/ 	.short	0x010a
        /*111a*/ 	.byte	0x3f
	.zero		1


	//   ....[54]....
        /*111c*/ 	.word	0x00010760
        /*1120*/ 	.word	0x00000019
        /*1124*/ 	.word	0x00000008
        /*1128*/ 	.short	0x010a
        /*112a*/ 	.byte	0x3f
	.zero		1


	//   ....[55]....
        /*112c*/ 	.word	0x00010830
        /*1130*/ 	.word	0x0000000b
        /*1134*/ 	.word	0x00000058
        /*1138*/ 	.short	0x010a
        /*113a*/ 	.byte	0x3f
	.zero		1


	//   ....[56]....
        /*113c*/ 	.word	0x00010910
        /*1140*/ 	.word	0x00000007
        /*1144*/ 	.word	0x00000000
        /*1148*/ 	.short	0x010a
        /*114a*/ 	.byte	0x3f
	.zero		1


	//   ....[57]....
        /*114c*/ 	.word	0x00010960
        /*1150*/ 	.word	0x00000008
        /*1154*/ 	.word	0x00000000
        /*1158*/ 	.short	0x010a
        /*115a*/ 	.byte	0x3f
	.zero		1


	//   ....[58]....
        /*115c*/ 	.word	0x000109b0
        /*1160*/ 	.word	0x00000009
        /*1164*/ 	.word	0x00000000
        /*1168*/ 	.short	0x010a
        /*116a*/ 	.byte	0x3f
	.zero		1


	//   ....[59]....
        /*116c*/ 	.word	0x00010a00
        /*1170*/ 	.word	0x00000008
        /*1174*/ 	.word	0x00000000
        /*1178*/ 	.short	0x010a
        /*117a*/ 	.byte	0x3f
	.zero		1


	//   ....[60]....
        /*117c*/ 	.word	0x00010a50
        /*1180*/ 	.word	0x00000009
        /*1184*/ 	.word	0x00000000
        /*1188*/ 	.short	0x010a
        /*118a*/ 	.byte	0x3f
	.zero		1


	//   ....[61]....
        /*118c*/ 	.word	0x00010aa0
        /*1190*/ 	.word	0x00000008
        /*1194*/ 	.word	0x00000000
        /*1198*/ 	.short	0x010a
        /*119a*/ 	.byte	0x3f
	.zero		1


	//   ....[62]....
        /*119c*/ 	.word	0x00010af0
        /*11a0*/ 	.word	0x00000009
        /*11a4*/ 	.word	0x00000000
        /*11a8*/ 	.short	0x010a
        /*11aa*/ 	.byte	0x3f
	.zero		1


	//   ....[63]....
        /*11ac*/ 	.word	0x00010b40
        /*11b0*/ 	.word	0x00000008
        /*11b4*/ 	.word	0x00000000
        /*11b8*/ 	.short	0x010a
        /*11ba*/ 	.byte	0x3f
	.zero		1


	//   ....[64]....
        /*11bc*/ 	.word	0x00010b90
        /*11c0*/ 	.word	0x00000009
        /*11c4*/ 	.word	0x00000000
        /*11c8*/ 	.short	0x010a
        /*11ca*/ 	.byte	0x3f
	.zero		1


	//   ....[65]....
        /*11cc*/ 	.word	0x00010be0
        /*11d0*/ 	.word	0x00000006
        /*11d4*/ 	.word	0x00000000
        /*11d8*/ 	.short	0x010a
        /*11da*/ 	.byte	0x3f
	.zero		1


	//----- nvinfo : EIATTR_NUM_MBARRIERS
	.align		4
.L_30:
        /*11dc*/ 	.byte	0x03, 0x38
        /*11de*/ 	.short	0x001c


	//----- nvinfo : EIATTR_EXIT_INSTR_OFFSETS
	.align		4
        /*11e0*/ 	.byte	0x04, 0x1c
        /*11e2*/ 	.short	(.L_32 - .L_31)


	//   ....[0]....
.L_31:
        /*11e4*/ 	.word	0x000015c0


	//   ....[1]....
        /*11e8*/ 	.word	0x00001620


	//   ....[2]....
        /*11ec*/ 	.word	0x0000f110


	//   ....[3]....
        /*11f0*/ 	.word	0x0000f140


	//   ....[4]....
        /*11f4*/ 	.word	0x00010600


	//----- nvinfo : EIATTR_MAX_THREADS
	.align		4
.L_32:
        /*11f8*/ 	.byte	0x04, 0x05
        /*11fa*/ 	.short	(.L_34 - .L_33)
.L_33:
        /*11fc*/ 	.word	0x00000180
        /*1200*/ 	.word	0x00000001
        /*1204*/ 	.word	0x00000001


	//----- nvinfo : EIATTR_CRS_STACK_SIZE
	.align		4
.L_34:
        /*1208*/ 	.byte	0x04, 0x1e
        /*120a*/ 	.short	(.L_36 - .L_35)
.L_35:
        /*120c*/ 	.word	0x00000000


	//----- nvinfo : EIATTR_CBANK_PARAM_SIZE
	.align		4
.L_36:
        /*1210*/ 	.byte	0x03, 0x19
        /*1212*/ 	.short	0x0470


	//----- nvinfo : EIATTR_PARAM_CBANK
	.align		4
        /*1214*/ 	.byte	0x04, 0x0a
        /*1216*/ 	.short	(.L_38 - .L_37)
	.align		4
.L_37:
        /*1218*/ 	.word	index@(.nv.constant0._ZN7cutlass13device_kernelINS_4gemm6kernel13GemmUniversalIN4cute5tupleIJiiiiEEENS1_10collective13CollectiveMmaINS1_37MainloopSm90TmaGmmaWarpSpecializedFP8ILi11ENS5_IJNS4_1CILi1EEENSA_ILi8EEESB_EEENS1_32KernelTmaWarpSpecializedPingpongEEENS5_IJNSA_ILi64EEENSA_ILi256EEESG_EEENS_12float_e4m3_tENS5_IJlSB_lEEESJ_SK_NS4_8TiledMMAINS4_8MMA_AtomIJNS4_4SM904GMMA31MMA_64x256x32_F32E4M3E4M3_SS_TNILNSO_7ScaleInE1ELSQ_1EEEEEENS4_6LayoutINS5_IJSB_SB_SB_EEENS5_IJNSA_ILi0EEESV_SV_EEEEENS5_IJNS4_10UnderscoreESY_SY_EEEEENS4_23SM90_TMA_LOAD_MULTICASTENS4_14ComposedLayoutINS4_7SwizzleILi2ELi4ELi3EEENS4_18smem_ptr_flag_bitsILi8EEENST_INS5_IJSC_SG_EEENS5_IJSG_SB_EEEEEEEvNS4_8identityENS4_13SM90_TMA_LOADES1A_vS1B_EENS_8epilogue10collective6detail29Sm90TmaWarpSpecializedAdapterINS1F_15DefaultEpilogueISJ_SK_SK_NS1E_6thread17LinearCombinationISJ_Li1EffLNS1J_9ScaleType4KindE0ELNS_15FloatRoundStyleE2ESJ_EENS1_15EpilogueDefaultEEEEEvvEEEEvNT_6ParamsE)
        /*121c*/ 	.short	0x0210
        /*121e*/ 	.short	0x0470


	//----- nvinfo : EIATTR_SW_WAR
	.align		4
.L_38:
        /*1220*/ 	.byte	0x04, 0x36
        /*1222*/ 	.short	(.L_40 - .L_39)
.L_39:
        /*1224*/ 	.word	0x00000008
.L_40:


//--------------------- .nv.callgraph             --------------------------
	.section	.nv.callgraph,"",@"SHT_CUDA_CALLGRAPH"
	.align	4
	.sectionentsize	8
	.align		4
        /*0000*/ 	.word	0x00000000
	.align		4
        /*0004*/ 	.word	0xffffffff
	.align		4
        /*0008*/ 	.word	0x00000000
	.align		4
        /*000c*/ 	.word	0xfffffffe
	.align		4
        /*0010*/ 	.word	0x00000000
	.align		4
        /*0014*/ 	.word	0xfffffffd
	.align		4
        /*0018*/ 	.word	0x00000000
	.align		4
        /*001c*/ 	.word	0xfffffffc


//--------------------- .nv.constant4             --------------------------
	.section	.nv.constant4,"a",@progbits
	.align	8
	.align		8
.nv.constant4:
        /*0000*/ 	.dword	_ZN40_INTERNAL_912e4a3c_4_k_cu_c8138df7_220104cuda3std3__45__cpo5beginE
	.align		8
        /*0008*/ 	.dword	_ZN40_INTERNAL_912e4a3c_4_k_cu_c8138df7_220104cuda3std3__45__cpo3endE
	.align		8
        /*0010*/ 	.dword	_ZN40_INTERNAL_912e4a3c_4_k_cu_c8138df7_220104cuda3std3__45__cpo6cbeginE
	.align		8
        /*0018*/ 	.dword	_ZN40_INTERNAL_912e4a3c_4_k_cu_c8138df7_220104cuda3std3__45__cpo4cendE
	.align		8
        /*0020*/ 	.dword	_ZN40_INTERNAL_912e4a3c_4_k_cu_c8138df7_220104cuda3std3__442_GLOBAL__N__912e4a3c_4_k_cu_c8138df7_220106ignoreE
	.align		8
        /*0028*/ 	.dword	_ZN40_INTERNAL_912e4a3c_4_k_cu_c8138df7_220104cuda3std3__419piecewise_constructE
	.align		8
        /*0030*/ 	.dword	_ZN40_INTERNAL_912e4a3c_4_k_cu_c8138df7_220104cuda3std3__48in_placeE
	.align		8
        /*0038*/ 	.dword	_ZN40_INTERNAL_912e4a3c_4_k_cu_c8138df7_220104cuda3std6ranges3__45__cpo4swapE
	.align		8
        /*0040*/ 	.dword	_ZN40_INTERNAL_912e4a3c_4_k_cu_c8138df7_220104cuda3std6ranges3__45__cpo9iter_moveE
	.align		8
        /*0048*/ 	.dword	_ZN40_INTERNAL_912e4a3c_4_k_cu_c8138df7_220104cute7productE
	.align		8
        /*0050*/ 	.dword	_ZN40_INTERNAL_912e4a3c_4_k_cu_c8138df7_220104cute1_E


//--------------------- .text._ZN7cutlass13device_kernelINS_4gemm6kernel13GemmUniversalIN4cute5tupleIJiiiiEEENS1_10collective13CollectiveMmaINS1_37MainloopSm90TmaGmmaWarpSpecializedFP8ILi11ENS5_IJNS4_1CILi1EEENSA_ILi8EEESB_EEENS1_32KernelTmaWarpSpecializedPingpongEEENS5_IJNSA_ILi64EEENSA_ILi256EEESG_EEENS_12float_e4m3_tENS5_IJlSB_lEEESJ_SK_NS4_8TiledMMAINS4_8MMA_AtomIJNS4_4SM904GMMA31MMA_64x256x32_F32E4M3E4M3_SS_TNILNSO_7ScaleInE1ELSQ_1EEEEEENS4_6LayoutINS5_IJSB_SB_SB_EEENS5_IJNSA_ILi0EEESV_SV_EEEEENS5_IJNS4_10UnderscoreESY_SY_EEEEENS4_23SM90_TMA_LOAD_MULTICASTENS4_14ComposedLayoutINS4_7SwizzleILi2ELi4ELi3EEENS4_18smem_ptr_flag_bitsILi8EEENST_INS5_IJSC_SG_EEENS5_IJSG_SB_EEEEEEEvNS4_8identityENS4_13SM90_TMA_LOADES1A_vS1B_EENS_8epilogue10collective6detail29Sm90TmaWarpSpecializedAdapterINS1F_15DefaultEpilogueISJ_SK_SK_NS1E_6thread17LinearCombinationISJ_Li1EffLNS1J_9ScaleType4KindE0ELNS_15FloatRoundStyleE2ESJ_EENS1_15EpilogueDefaultEEEEEvvEEEEvNT_6ParamsE --------------------------
	.section	.text._ZN7cutlass13device_kernelINS_4gemm6kernel13GemmUniversalIN4cute5tupleIJiiiiEEENS1_10collective13CollectiveMmaINS1_37MainloopSm90TmaGmmaWarpSpecializedFP8ILi11ENS5_IJNS4_1CILi1EEENSA_ILi8EEESB_EEENS1_32KernelTmaWarpSpecializedPingpongEEENS5_IJNSA_ILi64EEENSA_ILi256EEESG_EEENS_12float_e4m3_tENS5_IJlSB_lEEESJ_SK_NS4_8TiledMMAINS4_8MMA_AtomIJNS4_4SM904GMMA31MMA_64x256x32_F32E4M3E4M3_SS_TNILNSO_7ScaleInE1ELSQ_1EEEEEENS4_6LayoutINS5_IJSB_SB_SB_EEENS5_IJNSA_ILi0EEESV_SV_EEEEENS5_IJNS4_10UnderscoreESY_SY_EEEEENS4_23SM90_TMA_LOAD_MULTICASTENS4_14ComposedLayoutINS4_7SwizzleILi2ELi4ELi3EEENS4_18smem_ptr_flag_bitsILi8EEENST_INS5_IJSC_SG_EEENS5_IJSG_SB_EEEEEEEvNS4_8identityENS4_13SM90_TMA_LOADES1A_vS1B_EENS_8epilogue10collective6detail29Sm90TmaWarpSpecializedAdapterINS1F_15DefaultEpilogueISJ_SK_SK_NS1E_6thread17LinearCombinationISJ_Li1EffLNS1J_9ScaleType4KindE0ELNS_15FloatRoundStyleE2ESJ_EENS1_15EpilogueDefaultEEEEEvvEEEEvNT_6ParamsE,"ax",@progbits
	.align	128
.text._ZN7cutlass13device_kernelINS_4gemm6kernel13GemmUniversalIN4cute5tupleIJiiiiEEENS1_10collective13CollectiveMmaINS1_37MainloopSm90TmaGmmaWarpSpecializedFP8ILi11ENS5_IJNS4_1CILi1EEENSA_ILi8EEESB_EEENS1_32KernelTmaWarpSpecializedPingpongEEENS5_IJNSA_ILi64EEENSA_ILi256EEESG_EEENS_12float_e4m3_tENS5_IJlSB_lEEESJ_SK_NS4_8TiledMMAINS4_8MMA_AtomIJNS4_4SM904GMMA31MMA_64x256x32_F32E4M3E4M3_SS_TNILNSO_7ScaleInE1ELSQ_1EEEEEENS4_6LayoutINS5_IJSB_SB_SB_EEENS5_IJNSA_ILi0EEESV_SV_EEEEENS5_IJNS4_10UnderscoreESY_SY_EEEEENS4_23SM90_TMA_LOAD_MULTICASTENS4_14ComposedLayoutINS4_7SwizzleILi2ELi4ELi3EEENS4_18smem_ptr_flag_bitsILi8EEENST_INS5_IJSC_SG_EEENS5_IJSG_SB_EEEEEEEvNS4_8identityENS4_13SM90_TMA_LOADES1A_vS1B_EENS_8epilogue10collective6detail29Sm90TmaWarpSpecializedAdapterINS1F_15DefaultEpilogueISJ_SK_SK_NS1E_6thread17LinearCombinationISJ_Li1EffLNS1J_9ScaleType4KindE0ELNS_15FloatRoundStyleE2ESJ_EENS1_15EpilogueDefaultEEEEEvvEEEEvNT_6ParamsE:
        .type           _ZN7cutlass13device_kernelINS_4gemm6kernel13GemmUniversalIN4cute5tupleIJiiiiEEENS1_10collective13CollectiveMmaINS1_37MainloopSm90TmaGmmaWarpSpecializedFP8ILi11ENS5_IJNS4_1CILi1EEENSA_ILi8EEESB_EEENS1_32KernelTmaWarpSpecializedPingpongEEENS5_IJNSA_ILi64EEENSA_ILi256EEESG_EEENS_12float_e4m3_tENS5_IJlSB_lEEESJ_SK_NS4_8TiledMMAINS4_8MMA_AtomIJNS4_4SM904GMMA31MMA_64x256x32_F32E4M3E4M3_SS_TNILNSO_7ScaleInE1ELSQ_1EEEEEENS4_6LayoutINS5_IJSB_SB_SB_EEENS5_IJNSA_ILi0EEESV_SV_EEEEENS5_IJNS4_10UnderscoreESY_SY_EEEEENS4_23SM90_TMA_LOAD_MULTICASTENS4_14ComposedLayoutINS4_7SwizzleILi2ELi4ELi3EEENS4_18smem_ptr_flag_bitsILi8EEENST_INS5_IJSC_SG_EEENS5_IJSG_SB_EEEEEEEvNS4_8identityENS4_13SM90_TMA_LOADES1A_vS1B_EENS_8epilogue10collective6detail29Sm90TmaWarpSpecializedAdapterINS1F_15DefaultEpilogueISJ_SK_SK_NS1E_6thread17LinearCombinationISJ_Li1EffLNS1J_9ScaleType4KindE0ELNS_15FloatRoundStyleE2ESJ_EENS1_15EpilogueDefaultEEEEEvvEEEEvNT_6ParamsE,@function
        .size           _ZN7cutlass13device_kernelINS_4gemm6kernel13GemmUniversalIN4cute5tupleIJiiiiEEENS1_10collective13CollectiveMmaINS1_37MainloopSm90TmaGmmaWarpSpecializedFP8ILi11ENS5_IJNS4_1CILi1EEENSA_ILi8EEESB_EEENS1_32KernelTmaWarpSpecializedPingpongEEENS5_IJNSA_ILi64EEENSA_ILi256EEESG_EEENS_12float_e4m3_tENS5_IJlSB_lEEESJ_SK_NS4_8TiledMMAINS4_8MMA_AtomIJNS4_4SM904GMMA31MMA_64x256x32_F32E4M3E4M3_SS_TNILNSO_7ScaleInE1ELSQ_1EEEEEENS4_6LayoutINS5_IJSB_SB_SB_EEENS5_IJNSA_ILi0EEESV_SV_EEEEENS5_IJNS4_10UnderscoreESY_SY_EEEEENS4_23SM90_TMA_LOAD_MULTICASTENS4_14ComposedLayoutINS4_7SwizzleILi2ELi4ELi3EEENS4_18smem_ptr_flag_bitsILi8EEENST_INS5_IJSC_SG_EEENS5_IJSG_SB_EEEEEEEvNS4_8identityENS4_13SM90_TMA_LOADES1A_vS1B_EENS_8epilogue10collective6detail29Sm90TmaWarpSpecializedAdapterINS1F_15DefaultEpilogueISJ_SK_SK_NS1E_6thread17LinearCombinationISJ_Li1EffLNS1J_9ScaleType4KindE0ELNS_15FloatRoundStyleE2ESJ_EENS1_15EpilogueDefaultEEEEEvvEEEEvNT_6ParamsE,(.L_x_351 - _ZN7cutlass13device_kernelINS_4gemm6kernel13GemmUniversalIN4cute5tupleIJiiiiEEENS1_10collective13CollectiveMmaINS1_37MainloopSm90TmaGmmaWarpSpecializedFP8ILi11ENS5_IJNS4_1CILi1EEENSA_ILi8EEESB_EEENS1_32KernelTmaWarpSpecializedPingpongEEENS5_IJNSA_ILi64EEENSA_ILi256EEESG_EEENS_12float_e4m3_tENS5_IJlSB_lEEESJ_SK_NS4_8TiledMMAINS4_8MMA_AtomIJNS4_4SM904GMMA31MMA_64x256x32_F32E4M3E4M3_SS_TNILNSO_7ScaleInE1ELSQ_1EEEEEENS4_6LayoutINS5_IJSB_SB_SB_EEENS5_IJNSA_ILi0EEESV_SV_EEEEENS5_IJNS4_10UnderscoreESY_SY_EEEEENS4_23SM90_TMA_LOAD_MULTICASTENS4_14ComposedLayoutINS4_7SwizzleILi2ELi4ELi3EEENS4_18smem_ptr_flag_bitsILi8EEENST_INS5_IJSC_SG_EEENS5_IJSG_SB_EEEEEEEvNS4_8identityENS4_13SM90_TMA_LOADES1A_vS1B_EENS_8epilogue10collective6detail29Sm90TmaWarpSpecializedAdapterINS1F_15DefaultEpilogueISJ_SK_SK_NS1E_6thread17LinearCombinationISJ_Li1EffLNS1J_9ScaleType4KindE0ELNS_15FloatRoundStyleE2ESJ_EENS1_15EpilogueDefaultEEEEEvvEEEEvNT_6ParamsE)
        .other          _ZN7cutlass13device_kernelINS_4gemm6kernel13GemmUniversalIN4cute5tupleIJiiiiEEENS1_10collective13CollectiveMmaINS1_37MainloopSm90TmaGmmaWarpSpecializedFP8ILi11ENS5_IJNS4_1CILi1EEENSA_ILi8EEESB_EEENS1_32KernelTmaWarpSpecializedPingpongEEENS5_IJNSA_ILi64EEENSA_ILi256EEESG_EEENS_12float_e4m3_tENS5_IJlSB_lEEESJ_SK_NS4_8TiledMMAINS4_8MMA_AtomIJNS4_4SM904GMMA31MMA_64x256x32_F32E4M3E4M3_SS_TNILNSO_7ScaleInE1ELSQ_1EEEEEENS4_6LayoutINS5_IJSB_SB_SB_EEENS5_IJNSA_ILi0EEESV_SV_EEEEENS5_IJNS4_10UnderscoreESY_SY_EEEEENS4_23SM90_TMA_LOAD_MULTICASTENS4_14ComposedLayoutINS4_7SwizzleILi2ELi4ELi3EEENS4_18smem_ptr_flag_bitsILi8EEENST_INS5_IJSC_SG_EEENS5_IJSG_SB_EEEEEEEvNS4_8identityENS4_13SM90_TMA_LOADES1A_vS1B_EENS_8epilogue10collective6detail29Sm90TmaWarpSpecializedAdapterINS1F_15DefaultEpilogueISJ_SK_SK_NS1E_6thread17LinearCombinationISJ_Li1EffLNS1J_9ScaleType4KindE0ELNS_15FloatRoundStyleE2ESJ_EENS1_15EpilogueDefaultEEEEEvvEEEEvNT_6ParamsE,@"STO_CUDA_ENTRY STV_DEFAULT"
_ZN7cutlass13device_kernelINS_4gemm6kernel13GemmUniversalIN4cute5tupleIJiiiiEEENS1_10collective13CollectiveMmaINS1_37MainloopSm90TmaGmmaWarpSpecializedFP8ILi11ENS5_IJNS4_1CILi1EEENSA_ILi8EEESB_EEENS1_32KernelTmaWarpSpecializedPingpongEEENS5_IJNSA_ILi64EEENSA_ILi256EEESG_EEENS_12float_e4m3_tENS5_IJlSB_lEEESJ_SK_NS4_8TiledMMAINS4_8MMA_AtomIJNS4_4SM904GMMA31MMA_64x256x32_F32E4M3E4M3_SS_TNILNSO_7ScaleInE1ELSQ_1EEEEEENS4_6LayoutINS5_IJSB_SB_SB_EEENS5_IJNSA_ILi0EEESV_SV_EEEEENS5_IJNS4_10UnderscoreESY_SY_EEEEENS4_23SM90_TMA_LOAD_MULTICASTENS4_14ComposedLayoutINS4_7SwizzleILi2ELi4ELi3EEENS4_18smem_ptr_flag_bitsILi8EEENST_INS5_IJSC_SG_EEENS5_IJSG_SB_EEEEEEEvNS4_8identityENS4_13SM90_TMA_LOADES1A_vS1B_EENS_8epilogue10collective6detail29Sm90TmaWarpSpecializedAdapterINS1F_15DefaultEpilogueISJ_SK_SK_NS1E_6thread17LinearCombinationISJ_Li1EffLNS1J_9ScaleType4KindE0ELNS_15FloatRoundStyleE2ESJ_EENS1_15EpilogueDefaultEEEEEvvEEEEvNT_6ParamsE:
[----:B------:R-:W0:Y:S02]  /*0000*/  LDC R1, c[0x0][0x28] ;  /* 0x00000a00ff017b82 */ /* 0x000e240000000800 */
[----:B0-----:R-:W-:Y:S01]  /*0010*/  VIADD R1, R1, 0xfffffee8 ;  /* 0xfffffee801017836 */ /* 0x001fe20000000000 */
[----:B------:R-:W0:Y:S01]  /*0020*/  S2R R2, SR_TID.X ;  /* 0x0000000000027919 */ /* 0x000e220000002100 */
[----:B------:R-:W-:Y:S01]  /*0030*/  ELECT P0, URZ, PT ;  /* 0x00000000003f782f */ /* 0x000fe20003800000 */
[----:B------:R-:W-:Y:S01]  /*0040*/  BSSY B0, `(.L_x_0) ;  /* 0x0000014000007945 */ /* 0x000fe20003800000 */
[--C-:B0-----:R-:W-:Y:S02]  /*0050*/  SHF.R.U32.HI R0, RZ, 0x5, R2.reuse ;  /* 0x00000005ff007819 */ /* 0x101fe40000011602 */
[----:B------:R-:W-:-:S03]  /*0060*/  SHF.R.U32.HI R5, RZ, 0x7, R2 ;  /* 0x00000007ff057819 */ /* 0x000fc60000011602 */
[----:B------:R-:W0:Y:S02]  /*0070*/  SHFL.IDX PT, R3, R0, RZ, 0x1f ;  /* 0x00001fff00037589 */ /* 0x000e2400000e0000 */
[----:B0-----:R-:W-:Y:S02]  /*0080*/  R2UR UR6, R3 ;  /* 0x00000000030672ca */ /* 0x001fe400000e0000 */
[----:B------:R0:W1:Y:S11]  /*0090*/  SHFL.IDX PT, R3, R5, RZ, 0x1f ;  /* 0x00001fff05037589 */ /* 0x00007600000e0000 */
[----:B------:R-:W-:-:S02]  /*00a0*/  USHF.R.S32.HI UR4, URZ, 0x1f, UR6 ;  /* 0x0000001f3f047899 */ /* 0x000fc40008011406 */
[----:B------:R-:W-:Y:S02]  /*00b0*/  ISETP.NE.OR P0, PT, RZ, UR6, !P0 ;  /* 0x00000006ff007c0c */ /* 0x000fe4000c705670 */
[----:B------:R-:W-:-:S04]  /*00c0*/  ULEA.HI UR4, UR4, UR6, URZ, 0x2 ;  /* 0x0000000604047291 */ /* 0x000fc8000f8f103f */
[----:B------:R-:W-:-:S04]  /*00d0*/  ULOP3.LUT UR4, UR4, 0xfffffffc, URZ, 0xc0, !UPT ;  /* 0xfffffffc04047892 */ /* 0x000fc8000f8ec03f */
[----:B------:R-:W-:-:S03]  /*00e0*/  UIADD3 UR6, UR6, -UR4, URZ ;  /* 0x8000000406067290 */ /* 0x000fc6000fffe03f */
[----:B01----:R-:W-:Y:S09]  /*00f0*/  @P0 BRA `(.L_x_1) ;  /* 0x0000000000200947 */ /* 0x003ff20003800000 */
[----:B------:R-:W-:Y:S02]  /*0100*/  ULDC.64 UR4, c[0x0][0x198] ;  /* 0x0000660000047ab9 */ /* 0x000fe40000000a00 */
[----:B------:R-:W-:Y:S02]  /*0110*/  UIADD3 UR8, UP0, UR4, 0xf0, URZ ;  /* 0x000000f004087890 */ /* 0x000fe4000ff1e03f */
[----:B------:R-:W-:Y:S02]  /*0120*/  UIADD3 UR4, UP1, UR4, 0x1f0, URZ ;  /* 0x000001f004047890 */ /* 0x000fe4000ff3e03f */
[----:B------:R-:W-:Y:S02]  /*0130*/  UIADD3.X UR9, URZ, UR5, URZ, UP0, !UPT ;  /* 0x000000053f097290 */ /* 0x000fe400087fe43f */
[----:B------:R-:W-:-:S07]  /*0140*/  UIADD3.X UR5, URZ, UR5, URZ, UP1, !UPT ;  /* 0x000000053f057290 */ /* 0x000fce0008ffe43f */
[----:B------:R0:W-:Y:S02]  /*0150*/  UTMACCTL.PF [UR8] ;  /* 0x00000000080079b9 */ /* 0x0001e40008040000 */
[----:B------:R0:W-:Y:S02]  /*0160*/  UTMACCTL.PF [UR4] ;  /* 0x00000000040079b9 */ /* 0x0001e40008040000 */
[----:B0-----:R-:W-:Y:S01]  /*0170*/  NOP ;  /* 0x0000000000007918 */ /* 0x001fe20000000000 */
.L_x_1:
[----:B------:R-:W-:Y:S05]  /*0180*/  BSYNC B0 ;  /* 0x0000000000007941 */ /* 0x000fea0003800000 */
.L_x_0:
[----:B------:R-:W0:Y:S01]  /*0190*/  SHFL.IDX PT, R6, R0, RZ, 0x1f ;  /* 0x00001fff00067589 */ /* 0x000e2200000e0000 */
[----:B------:R-:W-:Y:S01]  /*01a0*/  R2UR UR14, R3 ;  /* 0x00000000030e72ca */ /* 0x000fe200000e0000 */
[----:B------:R-:W-:-:S04]  /*01b0*/  UISETP.NE.AND UP0, UPT, UR6, 0x3, UPT ;  /* 0x000000030600788c */ /* 0x000fc8000bf05270 */
[----:B------:R-:W-:-:S08]  /*01c0*/  UISETP.EQ.OR UP0, UPT, UR6, URZ, !UP0 ;  /* 0x0000003f0600728c */ /* 0x000fd0000c702670 */
[----:B------:R-:W-:Y:S02]  /*01d0*/  UIADD3 UR12, UR14, -0x1, URZ ;  /* 0xffffffff0e0c7890 */ /* 0x000fe4000fffe03f */
[----:B------:R-:W-:Y:S02]  /*01e0*/  UISETP.EQ.AND UP0, UPT, UR14, URZ, UP0 ;  /* 0x0000003f0e00728c */ /* 0x000fe40008702270 */
[----:B------:R-:W-:Y:S02]  /*01f0*/  UISETP.GE.U32.AND UP1, UPT, UR12, 0x2, UPT ;  /* 0x000000020c00788c */ /* 0x000fe4000bf26070 */
[----:B------:R-:W-:Y:S01]  /*0200*/  USEL UR13, URZ, 0x1, !UP0 ;  /* 0x000000013f0d7887 */ /* 0x000fe2000c000000 */
[----:B0-----:R-:W-:-:S03]  /*0210*/  ISETP.NE.AND P0, PT, R6, RZ, PT ;  /* 0x000000ff0600720c */ /* 0x001fc60003f05270 */
[----:B------:R-:W-:-:S10]  /*0220*/  USEL UR13, UR13, 0x2, UP1 ;  /* 0x000000020d0d7887 */ /* 0x000fd40008800000 */
[----:B------:R-:W-:Y:S05]  /*0230*/  @P0 BRA `(.L_x_2) ;  /* 0x00000000009c0947 */ /* 0x000fea0003800000 */
[----:B------:R-:W-:Y:S01]  /*0240*/  ELECT P0, URZ, PT ;  /* 0x00000000003f782f */ /* 0x000fe20003800000 */
[----:B------:R-:W-:-:S12]  /*0250*/  BSSY B0, `(.L_x_2) ;  /* 0x0000025000007945 */ /* 0x000fd80003800000 */
[----:B------:R-:W-:Y:S05]  /*0260*/  @!P0 BRA `(.L_x_3) ;  /* 0x00000000008c8947 */ /* 0x000fea0003800000 */
[----:B------:R-:W0:Y:S01]  /*0270*/  S2UR UR7, SR_CgaCtaId ;  /* 0x00000000000779c3 */ /* 0x000e220000008800 */
[----:B------:R-:W-:Y:S01]  /*0280*/  UMOV UR4, 0x400 ;  /* 0x0000040000047882 */ /* 0x000fe20000000000 */
[----:B------:R-:W-:Y:S01]  /*0290*/  UMOV UR5, 0x1 ;  /* 0x0000000100057882 */ /* 0x000fe20000000000 */
[----:B------:R-:W-:Y:S02]  /*02a0*/  UMOV UR8, 0x8 ;  /* 0x0000000800087882 */ /* 0x000fe40000000000 */
[----:B------:R-:W-:-:S04]  /*02b0*/  UIADD3 UR8, -UR8, 0x100000, URZ ;  /* 0x0010000008087890 */ /* 0x000fc8000fffe13f */
[----:B------:R-:W-:Y:S02]  /*02c0*/  USHF.L.U32 UR9, UR8, 0xb, URZ ;  /* 0x0000000b08097899 */ /* 0x000fe4000800063f */
[----:B------:R-:W-:Y:S02]  /*02d0*/  USHF.L.U32 UR8, UR8, 0x1, URZ ;  /* 0x0000000108087899 */ /* 0x000fe4000800063f */
[----:B0-----:R-:W-:Y:S02]  /*02e0*/  ULEA UR7, UR7, UR4, 0x18 ;  /* 0x0000000407077291 */ /* 0x001fe4000f8ec03f */
[----:B------:R-:W-:-:S04]  /*02f0*/  UIADD3 UR4, -UR5, 0x100000, URZ ;  /* 0x0010000005047890 */ /* 0x000fc8000fffe13f */
[----:B------:R-:W-:Y:S02]  /*0300*/  USHF.L.U32 UR5, UR4, 0xb, URZ ;  /* 0x0000000b04057899 */ /* 0x000fe4000800063f */
[----:B------:R-:W-:Y:S01]  /*0310*/  USHF.L.U32 UR4, UR4, 0x1, URZ ;  /* 0x0000000104047899 */ /* 0x000fe2000800063f */
[----:B------:R-:W0:Y:S11]  /*0320*/  FENCE.VIEW.ASYNC.S ;  /* 0x00000000000073c6 */ /* 0x000e360000000000 */
[----:B0-----:R0:W1:Y:S01]  /*0330*/  SYNCS.EXCH.64 URZ, [UR7], UR4 ;  /* 0x00000004073f75b2 */ /* 0x0010620008000100 */
[----:B------:R0:W2:Y:S01]  /*0340*/  SYNCS.EXCH.64 URZ, [UR7+0x58], UR8 ;  /* 0x00005808073f75b2 */ /* 0x0000a20008000100 */
[----:B------:R0:W3:Y:S01]  /*0350*/  SYNCS.EXCH.64 URZ, [UR7+0x8], UR4 ;  /* 0x00000804073f75b2 */ /* 0x0000e20008000100 */
[----:B------:R0:W4:Y:S01]  /*0360*/  SYNCS.EXCH.64 URZ, [UR7+0x60], UR8 ;  /* 0x00006008073f75b2 */ /* 0x0001220008000100 */
[----:B------:R0:W0:Y:S01]  /*0370*/  SYNCS.EXCH.64 URZ, [UR7+0x10], UR4 ;  /* 0x00001004073f75b2 */ /* 0x0000220008000100 */
        /* <DEDUP_REMOVED lines=17> */
[----:B------:R-:W-:Y:S01]  /*0490*/  NOP ;  /* 0x0000000000007918 */ /* 0x000fe20000000000 */
.L_x_3:
[----:B0-----:R-:W-:Y:S05]  /*04a0*/  BSYNC B0 ;  /* 0x0000000000007941 */ /* 0x001fea0003800000 */
.L_x_2:
[----:B------:R-:W-:Y:S01]  /*04b0*/  SHF.R.S32.HI R3, RZ, 0x1f, R2 ;  /* 0x0000001fff037819 */ /* 0x000fe20000011402 */
[----:B------:R-:W0:Y:S01]  /*04c0*/  SHFL.IDX PT, R8, R0, RZ, 0x1f ;  /* 0x00001fff00087589 */ /* 0x000e2200000e0000 */
[----:B------:R-:W-:Y:S02]  /*04d0*/  ELECT P0, URZ, PT ;  /* 0x00000000003f782f */ /* 0x000fe40003800000 */
[----:B------:R-:W-:Y:S02]  /*04e0*/  SHF.R.S32.HI R9, RZ, 0x1f, R6 ;  /* 0x0000001fff097819 */ /* 0x000fe40000011406 */
[----:B------:R-:W-:Y:S02]  /*04f0*/  ELECT P1, URZ, PT ;  /* 0x00000000003f782f */ /* 0x000fe40003820000 */
[----:B------:R-:W-:Y:S01]  /*0500*/  LEA.HI R3, R3, R2, RZ, 0x7 ;  /* 0x0000000203037211 */ /* 0x000fe200078f38ff */
[----:B------:R-:W5:Y:S01]  /*0510*/  SHFL.IDX PT, R10, R0, RZ, 0x1f ;  /* 0x00001fff000a7589 */ /* 0x000f6200000e0000 */
[----:B------:R-:W-:Y:S01]  /*0520*/  LEA.HI R9, R9, R6, RZ, 0x2 ;  /* 0x0000000609097211 */ /* 0x000fe200078f10ff */
[----:B------:R-:W1:Y:S01]  /*0530*/  S2UR UR15, SR_CTAID.X ;  /* 0x00000000000f79c3 */ /* 0x000e620000002500 */
[----:B------:R-:W-:Y:S01]  /*0540*/  LOP3.LUT R3, R3, 0xffffff80, RZ, 0xc0, !PT ;  /* 0xffffff8003037812 */ /* 0x000fe200078ec0ff */
[----:B------:R-:W2:Y:S01]  /*0550*/  S2R R4, SR_CTAID.Y ;  /* 0x0000000000047919 */ /* 0x000ea20000002600 */
[----:B------:R-:W-:Y:S01]  /*0560*/  LOP3.LUT R9, R9, 0x3ffffffc, RZ, 0xc0, !PT ;  /* 0x3ffffffc09097812 */ /* 0x000fe200078ec0ff */
[----:B------:R-:W-:Y:S01]  /*0570*/  ULDC UR4, c[0x0][0x154] ;  /* 0x0000550000047ab9 */ /* 0x000fe20000000800 */
[----:B------:R-:W-:Y:S01]  /*0580*/  ULDC UR5, c[0x0][0x150] ;  /* 0x0000540000057ab9 */ /* 0x000fe20000000800 */
[----:B------:R-:W-:Y:S01]  /*0590*/  IMAD.IADD R3, R2, 0x1, -R3 ;  /* 0x0000000102037824 */ /* 0x000fe200078e0a03 */
[----:B------:R-:W-:Y:S01]  /*05a0*/  UMOV UR9, 0x80 ;  /* 0x0000008000097882 */ /* 0x000fe20000000000 */
[----:B------:R-:W-:Y:S01]  /*05b0*/  IMAD.IADD R6, R6, 0x1, -R9 ;  /* 0x0000000106067824 */ /* 0x000fe200078e0a09 */
[----:B------:R-:W3:Y:S01]  /*05c0*/  LDC R15, c[0x0][0x148] ;  /* 0x00005200ff0f7b82 */ /* 0x000ee20000000800 */
[----:B------:R-:W4:Y:S01]  /*05d0*/  SHFL.IDX PT, R9, R5, RZ, 0x1f ;  /* 0x00001fff05097589 */ /* 0x000f2200000e0000 */
[----:B------:R-:W-:Y:S01]  /*05e0*/  SHF.R.S32.HI R12, RZ, 0x1f, R3 ;  /* 0x0000001fff0c7819 */ /* 0x000fe20000011403 */
[----:B------:R-:W-:Y:S01]  /*05f0*/  NOP ;  /* 0x0000000000007918 */ /* 0x000fe20000000000 */
[----:B------:R-:W-:Y:S01]  /*0600*/  NOP ;  /* 0x0000000000007918 */ /* 0x000fe20000000000 */
[----:B------:R-:W-:-:S02]  /*0610*/  ISETP.NE.AND P4, PT, RZ, UR14, PT ;  /* 0x0000000eff007c0c */ /* 0x000fc4000bf85270 */
[----:B------:R-:W-:Y:S02]  /*0620*/  LEA.HI R7, R12, R3, RZ, 0x3 ;  /* 0x000000030c077211 */ /* 0x000fe400078f18ff */
[----:B0-----:R-:W-:Y:S02]  /*0630*/  ISETP.NE.OR P0, PT, R8, RZ, !P0 ;  /* 0x000000ff0800720c */ /* 0x001fe40004705670 */
[--C-:B------:R-:W-:Y:S02]  /*0640*/  SHF.R.S32.HI R8, RZ, 0x3, R7.reuse ;  /* 0x00000003ff087819 */ /* 0x100fe40000011407 */
[----:B------:R-:W-:Y:S02]  /*0650*/  SHF.R.S32.HI R7, RZ, 0x1f, R7 ;  /* 0x0000001fff077819 */ /* 0x000fe40000011407 */
[----:B-----5:R-:W-:Y:S02]  /*0660*/  ISETP.NE.OR P1, PT, R10, RZ, !P1 ;  /* 0x000000ff0a00720c */ /* 0x020fe40004f25670 */
[----:B------:R-:W-:-:S04]  /*0670*/  LEA.HI R7, R7, R8, RZ, 0x2 ;  /* 0x0000000807077211 */ /* 0x000fc800078f10ff */
[----:B------:R-:W-:Y:S01]  /*0680*/  LOP3.LUT R7, R7, 0xfffffffc, RZ, 0xc0, !PT ;  /* 0xfffffffc07077812 */ /* 0x000fe200078ec0ff */
[----:B------:R-:W-:Y:S01]  /*0690*/  VOTEU.ALL UP1, P0 ;  /* 0x00000000003f7886 */ /* 0x000fe20000020000 */
[----:B------:R-:W-:Y:S01]  /*06a0*/  VOTEU.ALL UP0, P0 ;  /* 0x00000000003f7886 */ /* 0x000fe20000000000 */
[----:B--2---:R-:W-:Y:S02]  /*06b0*/  I2FP.F32.U32 R0, R4 ;  /* 0x0000000400007245 */ /* 0x004fe40000201000 */
[----:B------:R-:W-:Y:S01]  /*06c0*/  IMAD.IADD R7, R8, 0x1, -R7 ;  /* 0x0000000108077824 */ /* 0x000fe200078e0a07 */
[----:B------:R-:W0:Y:S01]  /*06d0*/  @!UP1 S2UR UR8, SR_CgaCtaId ;  /* 0x00000000000899c3 */ /* 0x000e220000008800 */
[----:B------:R-:W-:Y:S01]  /*06e0*/  VOTEU.ALL UP2, P1 ;  /* 0x00000000003f7886 */ /* 0x000fe20000840000 */
[----:B------:R-:W-:Y:S01]  /*06f0*/  @!UP1 UMOV UR7, 0x400 ;  /* 0x0000040000079882 */ /* 0x000fe20000000000 */
[----:B------:R-:W-:Y:S01]  /*0700*/  IMAD R6, R6, 0x4, R7 ;  /* 0x0000000406067824 */ /* 0x000fe200078e0207 */
[----:B------:R-:W-:Y:S01]  /*0710*/  VOTEU.ALL UP3, P1 ;  /* 0x00000000003f7886 */ /* 0x000fe20000860000 */
[----:B------:R-:W-:Y:S01]  /*0720*/  VOTEU.ALL UP4, P1 ;  /* 0x00000000003f7886 */ /* 0x000fe20000880000 */
[----:B------:R-:W-:Y:S01]  /*0730*/  @!UP2 UMOV UR10, 0x400 ;  /* 0x00000400000aa882 */ /* 0x000fe20000000000 */
[----:B------:R-:W-:Y:S01]  /*0740*/  IMAD.SHL.U32 R7, R6, 0x4, RZ ;  /* 0x0000000406077824 */ /* 0x000fe200078e00ff */
[----:B------:R-:W2:Y:S01]  /*0750*/  @!UP2 S2UR UR11, SR_CgaCtaId ;  /* 0x00000000000ba9c3 */ /* 0x000ea20000008800 */
[----:B------:R-:W-:Y:S01]  /*0760*/  VOTEU.ALL UP5, P1 ;  /* 0x00000000003f7886 */ /* 0x000fe200008a0000 */
[----:B----4-:R-:W-:-:S02]  /*0770*/  R2UR UR17, R9 ;  /* 0x00000000091172ca */ /* 0x010fc400000e0000 */
[----:B------:R-:W-:Y:S01]  /*0780*/  LOP3.LUT R11, R6, 0xc, R7, 0x78, !PT ;  /* 0x0000000c060b7812 */ /* 0x000fe200078e7807 */
[----:B------:R-:W-:Y:S01]  /*0790*/  FMUL R7, R0, UR4 ;  /* 0x0000000400077c20 */ /* 0x000fe20008400000 */
[----:B-1----:R-:W-:Y:S01]  /*07a0*/  I2FP.F32.U32 R0, UR15 ;  /* 0x0000000f00007c45 */ /* 0x002fe20008201000 */
[----:B------:R-:W-:Y:S01]  /*07b0*/  UMOV UR4, 0x20 ;  /* 0x0000002000047882 */ /* 0x000fe20000000000 */
[----:B------:R-:W1:Y:S01]  /*07c0*/  LDC R8, c[0x0][0x140] ;  /* 0x00005000ff087b82 */ /* 0x000e620000000800 */
[----:B------:R4:W-:Y:S02]  /*07d0*/  STL [R1+0x7c], R11 ;  /* 0x00007c0b01007387 */ /* 0x0009e40000100800 */
[----:B------:R-:W-:Y:S01]  /*07e0*/  FMUL R0, R0, UR5 ;  /* 0x0000000500007c20 */ /* 0x000fe20008400000 */
[----:B------:R-:W5:Y:S01]  /*07f0*/  F2I.U32.TRUNC.NTZ R7, R7 ;  /* 0x0000000700077305 */ /* 0x000f62000020f000 */
[----:B------:R-:W-:-:S04]  /*0800*/  @!UP1 UIADD3 UR4, -UR4, 0x100000, URZ ;  /* 0x0010000004049890 */ /* 0x000fc8000fffe13f */
[----:B------:R-:W-:Y:S02]  /*0810*/  @!UP1 USHF.L.U32 UR5, UR4, 0xb, URZ ;  /* 0x0000000b04059899 */ /* 0x000fe4000800063f */
[----:B------:R-:W-:Y:S01]  /*0820*/  @!UP1 USHF.L.U32 UR4, UR4, 0x1, URZ ;  /* 0x0000000104049899 */ /* 0x000fe2000800063f */
[----:B------:R-:W4:Y:S01]  /*0830*/  LDC R6, c[0x0][0x144] ;  /* 0x00005100ff067b82 */ /* 0x000f220000000800 */
[----:B0-----:R-:W-:Y:S02]  /*0840*/  @!UP1 ULEA UR7, UR8, UR7, 0x18 ;  /* 0x0000000708079291 */ /* 0x001fe4000f8ec03f */
[----:B------:R-:W-:-:S04]  /*0850*/  @!UP2 UIADD3 UR8, -UR9, 0x100000, URZ ;  /* 0x001000000908a890 */ /* 0x000fc8000fffe13f */
[----:B------:R-:W-:Y:S02]  /*0860*/  @!UP2 USHF.L.U32 UR9, UR8, 0xb, URZ ;  /* 0x0000000b0809a899 */ /* 0x000fe4000800063f */
[----:B------:R-:W-:Y:S01]  /*0870*/  @!UP2 USHF.L.U32 UR8, UR8, 0x1, URZ ;  /* 0x000000010808a899 */ /* 0x000fe2000800063f */
[----:B------:R-:W0:Y:S01]  /*0880*/  F2I.U32.TRUNC.NTZ R0, R0 ;  /* 0x0000000000007305 */ /* 0x000e22000020f000 */
[----:B------:R-:W-:Y:S01]  /*0890*/  VOTEU.ALL UP1, P0 ;  /* 0x00000000003f7886 */ /* 0x000fe20000020000 */
[----:B------:R-:W-:Y:S01]  /*08a0*/  LOP3.LUT P0, RZ, R3, 0x7, RZ, 0xc0, !PT ;  /* 0x0000000703ff7812 */ /* 0x000fe2000780c0ff */
[----:B--2---:R-:W-:Y:S01]  /*08b0*/  @!UP2 ULEA UR10, UR11, UR10, 0x18 ;  /* 0x0000000a0b0aa291 */ /* 0x004fe2000f8ec03f */
[----:B------:R-:W-:Y:S01]  /*08c0*/  VOTEU.ALL UP2, P1 ;  /* 0x00000000003f7886 */ /* 0x000fe20000840000 */
[----:B-----5:R-:W-:Y:S01]  /*08d0*/  IMAD.MOV R16, RZ, RZ, -R7 ;  /* 0x000000ffff107224 */ /* 0x020fe200078e0a07 */
[----:B------:R-:W-:Y:S01]  /*08e0*/  ISETP.LT.U32.AND P0, PT, R11, 0x8, !P0 ;  /* 0x000000080b00780c */ /* 0x000fe20004701070 */
[----:B------:R-:W2:Y:S02]  /*08f0*/  FENCE.VIEW.ASYNC.S ;  /* 0x00000000000073c6 */ /* 0x000ea40000000000 */
[----:B--2---:R2:W2:Y:S01]  /*0900*/  @!UP0 SYNCS.EXCH.64 URZ, [UR7+0xe0], UR4 ;  /* 0x0000e004073f85b2 */ /* 0x0044a20008000100 */
[----:B-1----:R-:W-:Y:S01]  /*0910*/  ISETP.EQ.U32.AND P2, PT, R8, 0x1, PT ;  /* 0x000000010800780c */ /* 0x002fe20003f42070 */
[----:B0-----:R-:W-:-:S02]  /*0920*/  IMAD.MOV R7, RZ, RZ, -R0 ;  /* 0x000000ffff077224 */ /* 0x001fc400078e0a00 */
[----:B---3--:R-:W-:Y:S02]  /*0930*/  IMAD R0, R15, R16, R4 ;  /* 0x000000100f007224 */ /* 0x008fe400078e0204 */
[----:B----4-:R-:W-:-:S03]  /*0940*/  IMAD R14, R6, R7, UR15 ;  /* 0x0000000f060e7e24 */ /* 0x010fc6000f8e0207 */
[----:B------:R-:W-:Y:S01]  /*0950*/  ISETP.NE.AND P1, PT, R0, R11, PT ;  /* 0x0000000b0000720c */ /* 0x000fe20003f25270 */
[----:B------:R0:W1:Y:S01]  /*0960*/  @!UP1 SYNCS.EXCH.64 URZ, [UR7+0xe8], UR4 ;  /* 0x0000e804073f95b2 */ /* 0x0000620008000100 */
[----:B------:R-:W-:Y:S02]  /*0970*/  NOP ;  /* 0x0000000000007918 */ /* 0x000fe40000000000 */
[----:B------:R-:W-:-:S04]  /*0980*/  ISETP.EQ.OR P1, PT, R14, RZ, !P1 ;  /* 0x000000ff0e00720c */ /* 0x000fc80004f22670 */
[----:B------:R-:W-:Y:S01]  /*0990*/  PLOP3.LUT P0, PT, P0, P1, PT, 0x80, 0x0 ;  /* 0x000000000000781c */ /* 0x000fe20000703070 */
[----:B------:R0:W3:Y:S01]  /*09a0*/  @!UP2 SYNCS.EXCH.64 URZ, [UR10+0xc0], UR8 ;  /* 0x0000c0080a3fa5b2 */ /* 0x0000e20008000100 */
[----:B------:R0:W4:Y:S01]  /*09b0*/  @!UP3 SYNCS.EXCH.64 URZ, [UR10+0xc8], UR8 ;  /* 0x0000c8080a3fb5b2 */ /* 0x0001220008000100 */
[----:B------:R0:W0:Y:S01]  /*09c0*/  @!UP4 SYNCS.EXCH.64 URZ, [UR10+0xd0], UR8 ;  /* 0x0000d0080a3fc5b2 */ /* 0x0000220008000100 */
[----:B------:R0:W0:Y:S01]  /*09d0*/  @!UP5 SYNCS.EXCH.64 URZ, [UR10+0xd8], UR8 ;  /* 0x0000d8080a3fd5b2 */ /* 0x0000220008000100 */
[----:B------:R-:W-:Y:S01]  /*09e0*/  NOP ;  /* 0x0000000000007918 */ /* 0x000fe20000000000 */
[----:B--2---:R-:W-:Y:S07]  /*09f0*/  @!P2 BRA `(.L_x_4) ;  /* 0x000000000008a947 */ /* 0x004fee0003800000 */
[----:B01-34-:R-:W-:Y:S01]  /*0a00*/  UCGABAR_ARV ;  /* 0x00000000000079c7 */ /* 0x01bfe20008000000 */
[----:B------:R-:W-:Y:S05]  /*0a10*/  BRA `(.L_x_5) ;  /* 0x0000000000047947 */ /* 0x000fea0003800000 */
.L_x_4:
[----:B01-34-:R-:W-:Y:S01]  /*0a20*/  NOP ;  /* 0x0000000000007918 */ /* 0x01bfe20000000000 */
.L_x_5:
[----:B------:R-:W-:Y:S01]  /*0a30*/  ULDC.64 UR4, c[0x0][0x598] ;  /* 0x0001660000047ab9 */ /* 0x000fe20000000a00 */
[----:B------:R-:W-:Y:S01]  /*0a40*/  ULDC.64 UR22, c[0x0][0x208] ;  /* 0x0000820000167ab9 */ /* 0x000fe20000000a00 */
[----:B------:R-:W-:-:S04]  /*0a50*/  ISETP.NE.U32.AND P1, PT, RZ, UR4, PT ;  /* 0x00000004ff007c0c */ /* 0x000fc8000bf25070 */
[----:B------:R-:W-:-:S13]  /*0a60*/  ISETP.NE.AND.EX P1, PT, RZ, UR5, PT, P1 ;  /* 0x00000005ff007c0c */ /* 0x000fda000bf25310 */
[----:B------:R-:W-:Y:S05]  /*0a70*/  @!P1 BRA `(.L_x_6) ;  /* 0x0000000000209947 */ /* 0x000fea0003800000 */
[----:B------:R-:W0:Y:S02]  /*0a80*/  LDC.64 R6, c[0x0][0x598] ;  /* 0x00016600ff067b82 */ /* 0x000e240000000a00 */
[----:B0-----:R-:W2:Y:S02]  /*0a90*/  LDG.E.64 R6, desc[UR22][R6.64] ;  /* 0x0000001606067981 */ /* 0x001ea4000c1e1b00 */
[----:B--2---:R-:W-:-:S04]  /*0aa0*/  ISETP.NE.U32.AND P1, PT, R6, RZ, PT ;  /* 0x000000ff0600720c */ /* 0x004fc80003f25070 */
[----:B------:R-:W-:-:S13]  /*0ab0*/  ISETP.NE.AND.EX P1, PT, R7, RZ, PT, P1 ;  /* 0x000000ff0700720c */ /* 0x000fda0003f25310 */
[----:B------:R-:W-:Y:S05]  /*0ac0*/  @!P1 BRA `(.L_x_6) ;  /* 0x00000000000c9947 */ /* 0x000fea0003800000 */
[----:B------:R-:W2:Y:S02]  /*0ad0*/  LD.E R6, desc[UR22][R6.64] ;  /* 0x0000001606067980 */ /* 0x000ea4000c101900 */
[----:B--2---:R-:W-:Y:S01]  /*0ae0*/  R2UR UR24, R6 ;  /* 0x00000000061872ca */ /* 0x004fe200000e0000 */
[----:B------:R-:W-:-:S14]  /*0af0*/  BRA `(.L_x_7) ;  /* 0x0000000000247947 */ /* 0x000fdc0003800000 */
.L_x_6:
[----:B------:R-:W-:Y:S02]  /*0b00*/  ULDC.64 UR4, c[0x0][0x588] ;  /* 0x0001620000047ab9 */ /* 0x000fe40000000a00 */
[----:B------:R-:W-:-:S04]  /*0b10*/  ISETP.NE.U32.AND P1, PT, RZ, UR4, PT ;  /* 0x00000004ff007c0c */ /* 0x000fc8000bf25070 */
[----:B------:R-:W-:-:S13]  /*0b20*/  ISETP.NE.AND.EX P1, PT, RZ, UR5, PT, P1 ;  /* 0x00000005ff007c0c */ /* 0x000fda000bf25310 */
[----:B------:R-:W-:Y:S05]  /*0b30*/  @!P1 BRA `(.L_x_8) ;  /* 0x0000000000109947 */ /* 0x000fea0003800000 */
[----:B------:R-:W0:Y:S02]  /*0b40*/  LDC.64 R6, c[0x0][0x588] ;  /* 0x00016200ff067b82 */ /* 0x000e240000000a00 */
[----:B0-----:R-:W2:Y:S02]  /*0b50*/  LDG.E R6, desc[UR22][R6.64] ;  /* 0x0000001606067981 */ /* 0x001ea4000c1e1900 */
[----:B--2---:R-:W-:Y:S01]  /*0b60*/  R2UR UR24, R6 ;  /* 0x00000000061872ca */ /* 0x004fe200000e0000 */
[----:B------:R-:W-:-:S14]  /*0b70*/  BRA `(.L_x_7) ;  /* 0x0000000000047947 */ /* 0x000fdc0003800000 */
.L_x_8:
[----:B------:R-:W-:-:S05]  /*0b80*/  ULDC UR24, c[0x0][0x580] ;  /* 0x0001600000187ab9 */ /* 0x000fca0000000800 */
.L_x_7:
[----:B------:R-:W-:Y:S02]  /*0b90*/  ULDC.64 UR4, c[0x0][0x5a0] ;  /* 0x0001680000047ab9 */ /* 0x000fe40000000a00 */
        /* <DEDUP_REMOVED lines=11> */
.L_x_9:
        /* <DEDUP_REMOVED lines=8> */
.L_x_11:
[----:B------:R-:W-:-:S05]  /*0cd0*/  ULDC UR25, c[0x0][0x584] ;  /* 0x0001610000197ab9 */ /* 0x000fca0000000800 */
.L_x_10:
[----:B------:R-:W0:Y:S01]  /*0ce0*/  LDC R0, c[0x0][0x65c] ;  /* 0x00019700ff007b82 */ /* 0x000e220000000800 */
[----:B------:R-:W-:Y:S01]  /*0cf0*/  IMAD.U32 R6, RZ, RZ, UR15 ;  /* 0x0000000fff067e24 */ /* 0x000fe2000f8e00ff */
[----:B------:R-:W-:Y:S01]  /*0d00*/  UISETP.NE.AND UP0, UPT, UR14, 0x2, UPT ;  /* 0x000000020e00788c */ /* 0x000fe2000bf05270 */
[----:B------:R-:W-:Y:S01]  /*0d10*/  IMAD.MOV.U32 R7, RZ, RZ, RZ ;  /* 0x000000ffff077224 */ /* 0x000fe200078e00ff */
[----:B------:R-:W-:Y:S01]  /*0d20*/  ULDC UR7, c[0x0][0x28c] ;  /* 0x0000a30000077ab9 */ /* 0x000fe20000000800 */
[----:B------:R-:W-:Y:S01]  /*0d30*/  UMOV UR5, URZ ;  /* 0x0000003f00057c82 */ /* 0x000fe20008000000 */
[----:B------:R-:W-:Y:S02]  /*0d40*/  UIADD3 UR7, UR7, 0x3f, URZ ;  /* 0x0000003f07077890 */ /* 0x000fe4000fffe03f */
[----:B------:R-:W-:Y:S01]  /*0d50*/  PLOP3.LUT P1, PT, PT, PT, UP0, 0x80, 0x0 ;  /* 0x000000000000781c */ /* 0x000fe20003f2f008 */
[----:B------:R-:W-:Y:S01]  /*0d60*/  UMOV UR4, URZ ;  /* 0x0000003f00047c82 */ /* 0x000fe20008000000 */
[----:B------:R-:W-:Y:S01]  /*0d70*/  USHF.R.S32.HI UR10, URZ, 0x1f, UR7 ;  /* 0x0000001f3f0a7899 */ /* 0x000fe20008011407 */
[----:B------:R-:W-:-:S03]  /*0d80*/  ULDC.64 UR18, c[0x0][0x650] ;  /* 0x0001940000127ab9 */ /* 0x000fc60000000a00 */
[----:B------:R-:W-:-:S04]  /*0d90*/  ULEA.HI UR10, UR10, UR7, URZ, 0x6 ;  /* 0x000000070a0a7291 */ /* 0x000fc8000f8f303f */
[----:B------:R-:W-:Y:S01]  /*0da0*/  USHF.R.S32.HI UR14, URZ, 0x6, UR10 ;  /* 0x000000063f0e7899 */ /* 0x000fe2000801140a */
[----:B0-----:R-:W-:-:S13]  /*0db0*/  ISETP.NE.AND P3, PT, R0, 0x1, PT ;  /* 0x000000010000780c */ /* 0x001fda0003f65270 */
[----:B------:R-:W0:Y:S01]  /*0dc0*/  @P3 LDC R9, c[0x0][0x10] ;  /* 0x00000400ff093b82 */ /* 0x000e220000000800 */
[----:B------:R-:W-:-:S07]  /*0dd0*/  @P3 IMAD.MOV.U32 R5, RZ, RZ, RZ ;  /* 0x000000ffff053224 */ /* 0x000fce00078e00ff */
[----:B------:R-:W1:Y:S01]  /*0de0*/  @!P3 LDC R11, c[0x0][0xc] ;  /* 0x00000300ff0bbb82 */ /* 0x000e620000000800 */
[----:B------:R-:W-:Y:S01]  /*0df0*/  ULDC UR8, c[0x0][0xc] ;  /* 0x0000030000087ab9 */ /* 0x000fe20000000800 */
[----:B------:R-:W-:Y:S01]  /*0e00*/  ULDC UR9, c[0x0][0x10] ;  /* 0x0000040000097ab9 */ /* 0x000fe20000000800 */
[----:B------:R-:W-:Y:S01]  /*0e10*/  ULDC UR7, c[0x0][0x14] ;  /* 0x0000050000077ab9 */ /* 0x000fe20000000800 */
[----:B------:R-:W-:-:S04]  /*0e20*/  UIMAD.WIDE.U32 UR8, UR8, UR9, URZ ;  /* 0x00000009080872a5 */ /* 0x000fc8000f8e003f */
[----:B------:R-:W-:Y:S01]  /*0e30*/  UIMAD.WIDE.U32 UR20, UR8, UR7, URZ ;  /* 0x00000007081472a5 */ /* 0x000fe2000f8e003f */
[----:B0-----:R-:W-:Y:S01]  /*0e40*/  @P3 IMAD.WIDE.U32 R8, R9, UR15, R4 ;  /* 0x0000000f09083c25 */ /* 0x001fe2000f8e0004 */
[----:B------:R-:W-:-:S03]  /*0e50*/  UIMAD UR15, UR9, UR7, URZ ;  /* 0x00000007090f72a4 */ /* 0x000fc6000f8e023f */
[----:B------:R-:W-:Y:S01]  /*0e60*/  @P3 IMAD.MOV.U32 R13, RZ, RZ, R8 ;  /* 0x000000ffff0d3224 */ /* 0x000fe200078e0008 */
[----:B------:R-:W-:Y:S01]  /*0e70*/  UIADD3 UR15, UR21, UR15, URZ ;  /* 0x0000000f150f7290 */ /* 0x000fe2000fffe03f */
[----:B-1----:R-:W-:-:S04]  /*0e80*/  @!P3 IMAD.WIDE.U32 R6, R4, R11, R6 ;  /* 0x0000000b0406b225 */ /* 0x002fc800078e0006 */
[----:B------:R-:W-:Y:S02]  /*0e90*/  @P3 IMAD.MOV.U32 R11, RZ, RZ, RZ ;  /* 0x000000ffff0b3224 */ /* 0x000fe400078e00ff */
[----:B------:R-:W-:Y:S02]  /*0ea0*/  @!P3 IMAD.MOV.U32 R13, RZ, RZ, R6 ;  /* 0x000000ffff0db224 */ /* 0x000fe400078e0006 */
[----:B------:R-:W-:Y:S02]  /*0eb0*/  @P3 IMAD.IADD R10, R9, 0x1, R11 ;  /* 0x00000001090a3824 */ /* 0x000fe400078e020b */
[----:B------:R-:W-:Y:S01]  /*0ec0*/  @!P3 IMAD.MOV.U32 R10, RZ, RZ, R7 ;  /* 0x000000ffff0ab224 */ /* 0x000fe200078e0007 */
[----:B------:R0:W-:Y:S01]  /*0ed0*/  STL [R1+0x84], R13 ;  /* 0x0000840d01007387 */ /* 0x0001e20000100800 */
[----:B------:R-:W-:Y:S02]  /*0ee0*/  IMAD.MOV.U32 R17, RZ, RZ, R13 ;  /* 0x000000ffff117224 */ /* 0x000fe400078e000d */
[----:B------:R-:W-:Y:S01]  /*0ef0*/  IMAD.MOV.U32 R22, RZ, RZ, R10 ;  /* 0x000000ffff167224 */ /* 0x000fe200078e000a */
[----:B------:R0:W-:Y:S01]  /*0f00*/  STL [R1+0x80], R10 ;  /* 0x0000800a01007387 */ /* 0x0001e20000100800 */
[----:B------:R-:W-:Y:S05]  /*0f10*/  @P1 BRA `(.L_x_12) ;  /* 0x0000000000281947 */ /* 0x000fea0003800000 */
[----:B------:R-:W-:Y:S01]  /*0f20*/  IADD3 R17, P1, R17, UR20, RZ ;  /* 0x0000001411117c10 */ /* 0x000fe2000ff3e0ff */
[----:B------:R-:W-:Y:S02]  /*0f30*/  UISETP.GE.U32.AND UP0, UPT, UR14, 0xb, UPT ;  /* 0x0000000b0e00788c */ /* 0x000fe4000bf06070 */
[----:B------:R-:W-:Y:S01]  /*0f40*/  UIMAD.WIDE.U32 UR4, UR14, -0x45d1745d, URZ ;  /* 0xba2e8ba30e0478a5 */ /* 0x000fe2000f8e003f */
[----:B------:R-:W-:Y:S01]  /*0f50*/  IADD3.X R22, R22, UR15, RZ, P1, !PT ;  /* 0x0000000f16167c10 */ /* 0x000fe20008ffe4ff */
[----:B------:R1:W-:Y:S02]  /*0f60*/  STL [R1+0x84], R17 ;  /* 0x0000841101007387 */ /* 0x0003e40000100800 */
[----:B------:R-:W-:Y:S02]  /*0f70*/  USHF.R.U32.HI UR5, URZ, 0x3, UR5 ;  /* 0x000000033f057899 */ /* 0x000fe40008011605 */
[----:B------:R1:W-:Y:S01]  /*0f80*/  STL [R1+0x80], R22 ;  /* 0x0000801601007387 */ /* 0x0003e20000100800 */
[----:B------:R-:W-:-:S02]  /*0f90*/  UMOV UR4, URZ ;  /* 0x0000003f00047c82 */ /* 0x000fc40008000000 */
[----:B------:R-:W-:Y:S02]  /*0fa0*/  @UP0 ULOP3.LUT UR4, UR5, 0x1, URZ, 0xc0, !UPT ;  /* 0x0000000105040892 */ /* 0x000fe4000f8ec03f */
[----:B------:R-:W-:-:S12]  /*0fb0*/  UIMAD UR5, UR5, -0xb, UR14 ;  /* 0xfffffff5050578a4 */ /* 0x000fd8000f8e020e */
.L_x_12:
[----:B------:R-:W-:Y:S01]  /*0fc0*/  IMAD.MOV.U32 R8, RZ, RZ, -0x1 ;  /* 0xffffffffff087424 */ /* 0x000fe200078e00ff */
[----:B------:R-:W-:Y:S01]  /*0fd0*/  ISETP.GE.U32.AND P1, PT, R17, UR18, PT ;  /* 0x0000001211007c0c */ /* 0x000fe2000bf26070 */
[----:B------:R-:W-:Y:S01]  /*0fe0*/  IMAD.MOV.U32 R6, RZ, RZ, -0x1 ;  /* 0xffffffffff067424 */ /* 0x000fe200078e00ff */
[----:B------:R-:W-:Y:S01]  /*0ff0*/  PRMT R0, RZ, 0x7610, R0 ;  /* 0x00007610ff007816 */ /* 0x000fe20000000000 */
[----:B------:R-:W-:Y:S01]  /*1000*/  IMAD.MOV.U32 R7, RZ, RZ, -0x1 ;  /* 0xffffffffff077424 */ /* 0x000fe200078e00ff */
[----:B------:R2:W-:Y:S01]  /*1010*/  STL [R1+0x88], R8 ;  /* 0x0000880801007387 */ /* 0x0005e20000100800 */
[----:B------:R-:W-:-:S03]  /*1020*/  ISETP.GE.U32.AND.EX P1, PT, R22, UR19, PT, P1 ;  /* 0x0000001316007c0c */ /* 0x000fc6000bf26110 */
[----:B------:R2:W-:Y:S04]  /*1030*/  STL [R1+0x78], R6 ;  /* 0x0000780601007387 */ /* 0x0005e80000100800 */
[----:B------:R2:W-:Y:S06]  /*1040*/  STL [R1+0x8c], R7 ;  /* 0x00008c0701007387 */ /* 0x0005ec0000100800 */
[----:B------:R-:W-:Y:S05]  /*1050*/  @P1 BRA `(.L_x_13) ;  /* 0x0000000400381947 */ /* 0x000fea0003800000 */
[----:B------:R-:W3:Y:S01]  /*1060*/  LDC.64 R18, c[0x0][0x628] ;  /* 0x00018a00ff127b82 */ /* 0x000ee20000000a00 */
[----:B--2---:R-:W-:Y:S02]  /*1070*/  IMAD.MOV.U32 R6, RZ, RZ, R17 ;  /* 0x000000ffff067224 */ /* 0x004fe400078e0011 */
[----:B------:R-:W-:-:S05]  /*1080*/  IMAD.MOV.U32 R7, RZ, RZ, R22 ;  /* 0x000000ffff077224 */ /* 0x000fca00078e0016 */
[----:B------:R-:W2:Y:S08]  /*1090*/  LDC R0, c[0x0][0x630] ;  /* 0x00018c00ff007b82 */ /* 0x000eb00000000800 */
[----:B------:R-:W4:Y:S01]  /*10a0*/  LDC.64 R20, c[0x0][0x620] ;  /* 0x00018800ff147b82 */ /* 0x000f220000000a00 */
[----:B---3--:R-:W-:-:S04]  /*10b0*/  ISETP.NE.U32.AND P1, PT, R18, RZ, PT ;  /* 0x000000ff1200720c */ /* 0x008fc80003f25070 */
[----:B------:R-:W-:-:S13]  /*10c0*/  ISETP.NE.AND.EX P1, PT, R19, RZ, PT, P1 ;  /* 0x000000ff1300720c */ /* 0x000fda0003f25310 */
[----:B--2-4-:R-:W-:Y:S05]  /*10d0*/  @!P1 BRA `(.L_x_14) ;  /* 0x0000000000289947 */ /* 0x014fea0003800000 */
[----:B------:R-:W2:Y:S02]  /*10e0*/  LDC R11, c[0x0][0x634] ;  /* 0x00018d00ff0b7b82 */ /* 0x000ea40000000800 */
[----:B--2---:R-:W-:-:S05]  /*10f0*/  IADD3 R11, P1, R17, R11, RZ ;  /* 0x0000000b110b7210 */ /* 0x004fca0007f3e0ff */
[----:B0-----:R-:W-:-:S04]  /*1100*/  IMAD.X R13, RZ, RZ, R22, P1 ;  /* 0x000000ffff0d7224 */ /* 0x001fc800008e0616 */
[----:B------:R-:W-:-:S04]  /*1110*/  IMAD.WIDE.U32 R6, R13, R18, RZ ;  /* 0x000000120d067225 */ /* 0x000fc800078e00ff */
[----:B------:R-:W-:-:S04]  /*1120*/  IMAD.WIDE.U32 R8, P1, R11, R19, R6 ;  /* 0x000000130b087225 */ /* 0x000fc80007820006 */
[----:B------:R-:W-:-:S04]  /*1130*/  IMAD.WIDE.U32 R6, R11, R18, RZ ;  /* 0x000000120b067225 */ /* 0x000fc800078e00ff */
[----:B------:R-:W-:Y:S01]  /*1140*/  IMAD.X R11, RZ, RZ, RZ, P1 ;  /* 0x000000ffff0b7224 */ /* 0x000fe200008e06ff */
[----:B------:R-:W-:Y:S01]  /*1150*/  IADD3 RZ, P1, R7, R8, RZ ;  /* 0x0000000807ff7210 */ /* 0x000fe20007f3e0ff */
[----:B------:R-:W-:-:S04]  /*1160*/  IMAD.MOV.U32 R10, RZ, RZ, R9 ;  /* 0x000000ffff0a7224 */ /* 0x000fc800078e0009 */
[----:B------:R-:W-:-:S08]  /*1170*/  IMAD.WIDE.U32.X R6, R13, R19, R10, P1 ;  /* 0x000000130d067225 */ /* 0x000fd000008e040a */
.L_x_14:
[-CC-:B------:R-:W-:Y:S01]  /*1180*/  SHF.R.U64 R27, R6, R0.reuse, R7.reuse ;  /* 0x00000000061b7219 */ /* 0x180fe20000001207 */
[----:B------:R-:W2:Y:S01]  /*1190*/  LDC.64 R24, c[0x0][0x640] ;  /* 0x00019000ff187b82 */ /* 0x000ea20000000a00 */
[----:B------:R-:W-:Y:S01]  /*11a0*/  SHF.R.U32.HI R0, RZ, R0, R7 ;  /* 0x00000000ff007219 */ /* 0x000fe20000011607 */
[----:B------:R-:W-:Y:S01]  /*11b0*/  IMAD.MOV.U32 R6, RZ, RZ, R17 ;  /* 0x000000ffff067224 */ /* 0x000fe200078e0011 */
[----:B------:R-:W-:-:S05]  /*11c0*/  IADD3 R9, P1, RZ, -R27, RZ ;  /* 0x8000001bff097210 */ /* 0x000fca0007f3e0ff */
[----:B------:R-:W3:Y:S01]  /*11d0*/  LDC R8, c[0x0][0x618] ;  /* 0x00018600ff087b82 */ /* 0x000ee20000000800 */
[----:B------:R-:W-:-:S04]  /*11e0*/  IMAD.X R7, RZ, RZ, ~R0, P1 ;  /* 0x000000ffff077224 */ /* 0x000fc800008e0e00 */
[-C--:B------:R-:W-:Y:S02]  /*11f0*/  IMAD R0, R7, R20.reuse, RZ ;  /* 0x0000001407007224 */ /* 0x080fe400078e02ff */
[----:B------:R-:W-:Y:S01]  /*1200*/  IMAD.MOV.U32 R7, RZ, RZ, R22 ;  /* 0x000000ffff077224 */ /* 0x000fe200078e0016 */
[----:B------:R-:W4:Y:S01]  /*1210*/  LDC R11, c[0x0][0x608] ;  /* 0x00018200ff0b7b82 */ /* 0x000f220000000800 */
[----:B-1----:R-:W-:Y:S02]  /*1220*/  IMAD.MOV.U32 R22, RZ, RZ, 0x1 ;  /* 0x00000001ff167424 */ /* 0x002fe400078e00ff */
[----:B------:R-:W-:-:S04]  /*1230*/  IMAD.WIDE.U32 R6, R9, R20, R6 ;  /* 0x0000001409067225 */ /* 0x000fc800078e0006 */
[----:B------:R-:W-:Y:S01]  /*1240*/  IMAD R9, R9, R21, R0 ;  /* 0x0000001509097224 */ /* 0x000fe200078e0200 */
[----:B------:R-:W1:Y:S01]  /*1250*/  LDC R23, c[0x0][0x658] ;  /* 0x00019600ff177b82 */ /* 0x000e620000000800 */
[----:B--2---:R-:W-:Y:S01]  /*1260*/  ISETP.NE.U32.AND P1, PT, R24, RZ, PT ;  /* 0x000000ff1800720c */ /* 0x004fe20003f25070 */
[----:B------:R-:W-:Y:S02]  /*1270*/  IMAD.MOV.U32 R0, RZ, RZ, -0x1 ;  /* 0xffffffffff007424 */ /* 0x000fe400078e00ff */
[----:B------:R-:W-:Y:S01]  /*1280*/  IMAD.IADD R7, R7, 0x1, R9 ;  /* 0x0000000107077824 */ /* 0x000fe200078e0209 */
[----:B------:R-:W-:-:S03]  /*1290*/  ISETP.NE.AND.EX P1, PT, R25, RZ, PT, P1 ;  /* 0x000000ff1900720c */ /* 0x000fc60003f25310 */
[----:B------:R-:W2:Y:S01]  /*12a0*/  LDC R21, c[0x0][0x600] ;  /* 0x00018000ff157b82 */ /* 0x000ea20000000800 */
[-CC-:B---3--:R-:W-:Y:S02]  /*12b0*/  SHF.R.U64 R19, R6, R8.reuse, R7.reuse ;  /* 0x0000000806137219 */ /* 0x188fe40000001207 */
[----:B------:R-:W-:-:S05]  /*12c0*/  SHF.R.U32.HI R6, RZ, R8, R7 ;  /* 0x00000008ff067219 */ /* 0x000fca0000011607 */
[----:B------:R-:W3:Y:S01]  /*12d0*/  LDC R18, c[0x0][0x648] ;  /* 0x00019200ff127b82 */ /* 0x000ee20000000800 */
[-CC-:B----4-:R-:W-:Y:S02]  /*12e0*/  SHF.R.U64 R28, R19, R11.reuse, R6.reuse ;  /* 0x0000000b131c7219 */ /* 0x190fe40000001206 */
[----:B------:R-:W-:-:S05]  /*12f0*/  SHF.R.U32.HI R6, RZ, R11, R6 ;  /* 0x0000000bff067219 */ /* 0x000fca0000011606 */
[----:B------:R-:W4:Y:S01]  /*1300*/  LDC R20, c[0x0][0x638] ;  /* 0x00018e00ff147b82 */ /* 0x000f220000000800 */
[-CC-:B-1----:R-:W-:Y:S02]  /*1310*/  SHF.R.U64 R30, R28, R23.reuse, R6.reuse ;  /* 0x000000171c1e7219 */ /* 0x182fe40000001206 */
[-C--:B------:R-:W-:Y:S02]  /*1320*/  SHF.L.U32 R0, R0, R23.reuse, RZ ;  /* 0x0000001700007219 */ /* 0x080fe400000006ff */
[----:B------:R-:W-:Y:S01]  /*1330*/  SHF.R.U32.HI R7, RZ, R23, R6 ;  /* 0x00000017ff077219 */ /* 0x000fe20000011606 */
[----:B------:R-:W-:Y:S01]  /*1340*/  IMAD.MOV.U32 R6, RZ, RZ, R30 ;  /* 0x000000ffff067224 */ /* 0x000fe200078e001e */
[----:B0-----:R-:W-:Y:S01]  /*1350*/  LOP3.LUT R13, RZ, R0, RZ, 0x33, !PT ;  /* 0x00000000ff0d7212 */ /* 0x001fe200078e33ff */
[----:B------:R-:W0:Y:S01]  /*1360*/  LDC R26, c[0x0][0x610] ;  /* 0x00018400ff1a7b82 */ /* 0x000e220000000800 */
[----:B------:R-:W-:Y:S05]  /*1370*/  @!P1 BRA `(.L_x_15) ;  /* 0x0000000000289947 */ /* 0x000fea0003800000 */
[----:B------:R-:W1:Y:S02]  /*1380*/  LDC R11, c[0x0][0x64c] ;  /* 0x00019300ff0b7b82 */ /* 0x000e640000000800 */
[----:B-1----:R-:W-:-:S05]  /*1390*/  IADD3 R11, P1, R30, R11, RZ ;  /* 0x0000000b1e0b7210 */ /* 0x002fca0007f3e0ff */
[----:B------:R-:W-:-:S04]  /*13a0*/  IMAD.X R17, RZ, RZ, R7, P1 ;  /* 0x000000ffff117224 */ /* 0x000fc800008e0607 */
[----:B------:R-:W-:-:S04]  /*13b0*/  IMAD.WIDE.U32 R6, R17, R24, RZ ;  /* 0x0000001811067225 */ /* 0x000fc800078e00ff */
[----:B------:R-:W-:-:S04]  /*13c0*/  IMAD.WIDE.U32 R8, P1, R11, R25, R6 ;  /* 0x000000190b087225 */ /* 0x000fc80007820006 */
[----:B------:R-:W-:-:S04]  /*13d0*/  IMAD.WIDE.U32 R6, R11, R24, RZ ;  /* 0x000000180b067225 */ /* 0x000fc800078e00ff */
[----:B------:R-:W-:Y:S01]  /*13e0*/  IMAD.X R11, RZ, RZ, RZ, P1 ;  /* 0x000000ffff0b7224 */ /* 0x000fe200008e06ff */
[----:B------:R-:W-:Y:S01]  /*13f0*/  IADD3 RZ, P1, R7, R8, RZ ;  /* 0x0000000807ff7210 */ /* 0x000fe20007f3e0ff */
[----:B------:R-:W-:-:S04]  /*1400*/  IMAD.MOV.U32 R10, RZ, RZ, R9 ;  /* 0x000000ffff0a7224 */ /* 0x000fc800078e0009 */
[----:B------:R-:W-:-:S08]  /*1410*/  IMAD.WIDE.U32.X R6, R17, R25, R10, P1 ;  /* 0x0000001911067225 */ /* 0x000fd000008e040a */
.L_x_15:
[----:B---3--:R-:W-:Y:S01]  /*1420*/  SHF.R.U64 R5, R6, R18, R7 ;  /* 0x0000001206057219 */ /* 0x008fe20000001207 */
[----:B--2---:R-:W-:Y:S01]  /*1430*/  VIADD R6, R21, 0xffffffff ;  /* 0xffffffff15067836 */ /* 0x004fe20000000000 */
[----:B------:R-:W-:Y:S01]  /*1440*/  SHF.L.U32 R0, R22, R23, RZ ;  /* 0x0000001716007219 */ /* 0x000fe200000006ff */
[----:B------:R-:W-:Y:S01]  /*1450*/  @P3 IMAD R14, R15, R16, R4 ;  /* 0x000000100f0e3224 */ /* 0x000fe200078e0204 */
[----:B------:R-:W-:Y:S01]  /*1460*/  LOP3.LUT R13, R28, R13, RZ, 0xc0, !PT ;  /* 0x0000000d1c0d7212 */ /* 0x000fe200078ec0ff */
[----:B------:R-:W-:-:S04]  /*1470*/  IMAD.MOV R7, RZ, RZ, -R5 ;  /* 0x000000ffff077224 */ /* 0x000fc800078e0a05 */
[----:B------:R-:W-:Y:S01]  /*1480*/  IMAD R13, R0, R5, R13 ;  /* 0x00000005000d7224 */ /* 0x000fe200078e020d */
[----:B------:R-:W-:Y:S01]  /*1490*/  LOP3.LUT R5, R19, R6, RZ, 0xc0, !PT ;  /* 0x0000000613057212 */ /* 0x000fe200078ec0ff */
[----:B----4-:R-:W-:Y:S02]  /*14a0*/  IMAD R0, R7, R20, R30 ;  /* 0x0000001407007224 */ /* 0x010fe400078e021e */
[----:B------:R-:W-:Y:S02]  /*14b0*/  IMAD.MOV.U32 R6, RZ, RZ, 0x1 ;  /* 0x00000001ff067424 */ /* 0x000fe400078e00ff */
[----:B0-----:R-:W-:Y:S02]  /*14c0*/  IMAD R4, R13, R26, R14 ;  /* 0x0000001a0d047224 */ /* 0x001fe400078e020e */
[----:B------:R-:W-:Y:S01]  /*14d0*/  IMAD R5, R0, R21, R5 ;  /* 0x0000001500057224 */ /* 0x000fe200078e0205 */
[----:B------:R-:W-:-:S04]  /*14e0*/  PRMT R0, R6, 0x7610, R0 ;  /* 0x0000761006007816 */ /* 0x000fc80000000000 */
[----:B------:R-:W-:Y:S02]  /*14f0*/  SEL R6, R5, R4, !P3 ;  /* 0x0000000405067207 */ /* 0x000fe40005800000 */
[----:B------:R-:W-:-:S03]  /*1500*/  SEL R4, R4, R5, !P3 ;  /* 0x0000000504047207 */ /* 0x000fc60005800000 */
[----:B------:R3:W-:Y:S04]  /*1510*/  STL [R1+0x8c], R6 ;  /* 0x00008c0601007387 */ /* 0x0007e80000100800 */
[----:B------:R3:W-:Y:S04]  /*1520*/  STL [R1+0x78], R27 ;  /* 0x0000781b01007387 */ /* 0x0007e80000100800 */
[----:B------:R3:W-:Y:S02]  /*1530*/  STL [R1+0x88], R4 ;  /* 0x0000880401007387 */ /* 0x0007e40000100800 */
.L_x_13:
[----:B------:R-:W-:Y:S05]  /*1540*/  @!P2 BRA `(.L_x_16) ;  /* 0x00000000000ca947 */ /* 0x000fea0003800000 */
[----:B------:R-:W-:Y:S01]  /*1550*/  UCGABAR_WAIT ;  /* 0x0000000000007dc7 */ /* 0x000fe20008000000 */
[----:B------:R-:W-:Y:S01]  /*1560*/  CCTL.IVALL ;  /* 0x00000000ff00798f */ /* 0x000fe20002000000 */
[----:B------:R-:W-:Y:S05]  /*1570*/  BRA `(.L_x_17) ;  /* 0x0000000000047947 */ /* 0x000fea0003800000 */
.L_x_16:
[----:B------:R-:W-:Y:S06]  /*1580*/  BAR.SYNC.DEFER_BLOCKING 0x0 ;  /* 0x0000000000007b1d */ /* 0x000fec0000010000 */
.L_x_17:
[----:B------:R-:W-:Y:S05]  /*1590*/  @!P4 BRA `(.L_x_18) ;  /* 0x000000d800e0c947 */ /* 0x000fea0003800000 */
[----:B------:R-:W-:-:S06]  /*15a0*/  UISETP.GT.U32.AND UP0, UPT, UR12, 0x1, UPT ;  /* 0x000000010c00788c */ /* 0x000fcc000bf04070 */
[----:B------:R-:W-:-:S13]  /*15b0*/  PLOP3.LUT P1, PT, PT, PT, UP0, 0x80, 0x0 ;  /* 0x000000000000781c */ /* 0x000fda0003f2f008 */
[----:B------:R-:W-:Y:S05]  /*15c0*/  @P1 EXIT ;  /* 0x000000000000194d */ /* 0x000fea0003800000 */
.L_x_19:
[----:B------:R-:W-:-:S08]  /*15d0*/  NOP ;  /* 0x0000000000007918 */ /* 0x000fd00000000000 */
[----:B------:R-:W4:Y:S02]  /*15e0*/  USETMAXREG.TRY_ALLOC.CTAPOOL UP0, 0xe8 ;  /* 0x000000e8000079c8 */ /* 0x000f240008000600 */
[----:B----4-:R-:W-:-:S13]  /*15f0*/  PLOP3.LUT P1, PT, PT, PT, UP0, 0x80, 0x0 ;  /* 0x000000000000781c */ /* 0x010fda0003f2f008 */
[----:B------:R-:W-:Y:S05]  /*1600*/  @!P1 BRA `(.L_x_19) ;  /* 0xfffffffc00f09947 */ /* 0x000fea000383ffff */
[----:B------:R-:W-:-:S13]  /*1610*/  LOP3.LUT P1, RZ, R0, 0xff, RZ, 0xc0, !PT ;  /* 0x000000ff00ff7812 */ /* 0x000fda000782c0ff */
[----:B------:R-:W-:Y:S05]  /*1620*/  @!P1 EXIT ;  /* 0x000000000000994d */ /* 0x000fea0003800000 */
[----:B------:R-:W4:Y:S01]  /*1630*/  S2UR UR6, SR_CgaCtaId ;  /* 0x00000000000679c3 */ /* 0x000f220000008800 */
[CC--:B------:R-:W-:Y:S01]  /*1640*/  LEA.HI R0, R12.reuse, R3.reuse, RZ, 0x2 ;  /* 0x000000030c007211 */ /* 0x0c0fe200078f10ff */
[----:B------:R-:W-:Y:S01]  /*1650*/  UIADD3 UR7, UR17, -0x1, URZ ;  /* 0xffffffff11077890 */ /* 0x000fe2000fffe03f */
[----:B------:R-:W-:Y:S01]  /*1660*/  LEA.HI R3, R12, R3, RZ, 0x5 ;  /* 0x000000030c037211 */ /* 0x000fe200078f28ff */
[----:B------:R-:W-:Y:S01]  /*1670*/  UMOV UR12, 0x400 ;  /* 0x00000400000c7882 */ /* 0x000fe20000000000 */
[--C-:B------:R-:W-:Y:S01]  /*1680*/  SHF.R.S32.HI R2, RZ, 0x2, R0.reuse ;  /* 0x00000002ff027819 */ /* 0x100fe20000011400 */
[----:B------:R-:W-:Y:S01]  /*1690*/  UISETP.LT.AND UP0, UPT, UR14, 0x1, UPT ;  /* 0x000000010e00788c */ /* 0x000fe2000bf01270 */
[----:B------:R-:W-:Y:S01]  /*16a0*/  SHF.R.S32.HI R5, RZ, 0x1f, R0 ;  /* 0x0000001fff057819 */ /* 0x000fe20000011400 */
[----:B------:R-:W-:Y:S02]  /*16b0*/  ULOP3.LUT UR27, UR13, 0x1, URZ, 0xfc, !UPT ;  /* 0x000000010d1b7892 */ /* 0x000fe4000f8efc3f */
[----:B------:R-:W-:Y:S01]  /*16c0*/  USEL UR16, UR14, 0x1, UP0 ;  /* 0x000000010e107887 */ /* 0x000fe20008000000 */
[----:B------:R-:W-:Y:S01]  /*16d0*/  LEA.HI R5, R5, R2, RZ, 0x3 ;  /* 0x0000000205057211 */ /* 0x000fe200078f18ff */
[----:B------:R-:W-:-:S02]  /*16e0*/  UISETP.NE.AND UP0, UPT, UR7, URZ, UPT ;  /* 0x0000003f0700728c */ /* 0x000fc4000bf05270 */
[----:B------:R-:W-:Y:S01]  /*16f0*/  USHF.L.U32 UR28, UR14, 0x1, URZ ;  /* 0x000000010e1c7899 */ /* 0x000fe2000800063f */
[----:B------:R-:W-:Y:S01]  /*1700*/  LOP3.LUT R5, R5, 0xfffffff8, RZ, 0xc0, !PT ;  /* 0xfffffff805057812 */ /* 0x000fe200078ec0ff */
[----:B------:R-:W-:Y:S02]  /*1710*/  UIADD3 UR16, -UR16, UR14, URZ ;  /* 0x0000000e10107290 */ /* 0x000fe4000fffe13f */
[----:B------:R-:W-:Y:S02]  /*1720*/  USEL UR30, URZ, 0x1, UP0 ;  /* 0x000000013f1e7887 */ /* 0x000fe40008000000 */
[----:B------:R-:W-:Y:S01]  /*1730*/  IMAD.IADD R2, R2, 0x1, -R5 ;  /* 0x0000000102027824 */ /* 0x000fe200078e0a05 */
[----:B------:R-:W-:Y:S01]  /*1740*/  SHF.R.S32.HI R5, RZ, 0x5, R3 ;  /* 0x00000005ff057819 */ /* 0x000fe20000011403 */
[----:B----4-:R-:W-:-:S03]  /*1750*/  ULEA UR12, UR6, UR12, 0x18 ;  /* 0x0000000c060c7291 */ /* 0x010fc6000f8ec03f */
[--C-:B------:R-:W-:Y:S01]  /*1760*/  SHF.R.S32.HI R3, RZ, 0x1f, R2.reuse ;  /* 0x0000001fff037819 */ /* 0x100fe20000011402 */
[----:B------:R-:W-:Y:S01]  /*1770*/  USHF.L.U32 UR6, UR7, 0x3, URZ ;  /* 0x0000000307067899 */ /* 0x000fe2000800063f */
[C-C-:B------:R-:W-:Y:S01]  /*1780*/  IMAD R0, R5.reuse, -0x10, -R2.reuse ;  /* 0xfffffff005007824 */ /* 0x140fe200078e0a02 */
[----:B------:R-:W-:Y:S02]  /*1790*/  UIADD3 UR29, UR12, 0xc0, URZ ;  /* 0x000000c00c1d7890 */ /* 0x000fe4000fffe03f */
[----:B------:R-:W-:Y:S01]  /*17a0*/  ULOP3.LUT UR6, UR6, 0x8, URZ, 0xc0, !UPT ;  /* 0x0000000806067892 */ /* 0x000fe2000f8ec03f */
[----:B------:R-:W-:Y:S01]  /*17b0*/  IMAD.WIDE R2, R5, 0x10, R2 ;  /* 0x0000001005027825 */ /* 0x000fe200078e0202 */
[----:B------:R-:W-:Y:S02]  /*17c0*/  ULEA UR17, UR17, UR29, 0x3 ;  /* 0x0000001d11117291 */ /* 0x000fe4000f8e183f */
[----:B------:R-:W-:Y:S02]  /*17d0*/  ULOP3.LUT UR31, UR6, 0x8, URZ, 0x3c, !UPT ;  /* 0x00000008061f7892 */ /* 0x000fe4000f8e3c3f */
[----:B------:R-:W-:-:S03]  /*17e0*/  ULOP3.LUT UR18, UR6, 0x18, URZ, 0x3c, !UPT ;  /* 0x0000001806127892 */ /* 0x000fc6000f8e3c3f */
[----:B------:R-:W-:Y:S02]  /*17f0*/  ULDC UR6, c[0x0][0x284] ;  /* 0x0000a10000067ab9 */ /* 0x000fe40000000800 */
[----:B------:R-:W-:-:S05]  /*1800*/  VIADD R0, R0, UR6 ;  /* 0x0000000600007c36 */ /* 0x000fca0008000000 */
[----:B------:R4:W-:Y:S04]  /*1810*/  STL [R1+0x98], R0 ;  /* 0x0000980001007387 */ /* 0x0009e80000100800 */
[----:B------:R4:W-:Y:S02]  /*1820*/  STL.64 [R1+0x90], R2 ;  /* 0x0000900201007387 */ /* 0x0009e40000100a00 */
.L_x_302:
[----:B----4-:R-:W-:Y:S01]  /*1830*/  IMAD.U32 R0, RZ, RZ, UR30 ;  /* 0x0000001eff007e24 */ /* 0x010fe2000f8e00ff */
[----:B0-2---:R-:W4:Y:S01]  /*1840*/  LDC R2, c[0x0][0x28c] ;  /* 0x0000a300ff027b82 */ /* 0x005f220000000800 */
[----:B------:R-:W-:Y:S01]  /*1850*/  UMOV UR6, URZ ;  /* 0x0000003f00067c82 */ /* 0x000fe20008000000 */
[----:B------:R-:W-:Y:S02]  /*1860*/  UMOV UR19, UR5 ;  /* 0x0000000500137c82 */ /* 0x000fe40008000000 */
[----:B------:R-:W-:-:S04]  /*1870*/  SHF.L.U32 R0, R0, 0x1f, RZ ;  /* 0x0000001f00007819 */ /* 0x000fc800000006ff */
[----:B------:R-:W5:Y:S01]  /*1880*/  SYNCS.PHASECHK.TRANS64.TRYWAIT P1, [UR17+-0x8], R0 ;  /* 0xfffff800ff0075a7 */ /* 0x000f620008020151 */
[----:B----4-:R-:W-:Y:S01]  /*1890*/  ISETP.GE.AND P2, PT, R2, 0x1, PT ;  /* 0x000000010200780c */ /* 0x010fe20003f46270 */
[----:B-----5:R-:W-:-:S12]  /*18a0*/  @!P1 BRA `(.L_x_20) ;  /* 0x000000ec00589947 */ /* 0x020fd80003800000 */
.L_x_331:
[----:B------:R0:W-:Y:S01]  /*18b0*/  STL [R1+0x74], RZ ;  /* 0x000074ff01007387 */ /* 0x0001e20000100800 */
[----:B------:R-:W-:Y:S01]  /*18c0*/  UMOV UR7, URZ ;  /* 0x0000003f00077c82 */ /* 0x000fe20008000000 */
[----:B------:R-:W-:Y:S01]  /*18d0*/  UMOV UR8, URZ ;  /* 0x0000003f00087c82 */ /* 0x000fe20008000000 */
[----:B----4-:R-:W-:Y:S01]  /*18e0*/  IMAD.MOV.U32 R0, RZ, RZ, RZ ;  /* 0x000000ffff007224 */ /* 0x010fe200078e00ff */
[----:B------:R4:W-:Y:S01]  /*18f0*/  STL [R1+0x70], RZ ;  /* 0x000070ff01007387 */ /* 0x0009e20000100800 */
[----:B------:R-:W-:Y:S02]  /*1900*/  CS2R R2, SRZ ;  /* 0x0000000000027805 */ /* 0x000fe4000001ff00 */
[----:B---3--:R-:W-:Y:S02]  /*1910*/  CS2R R4, SRZ ;  /* 0x0000000000047805 */ /* 0x008fe4000001ff00 */
[----:B--2---:R-:W-:Y:S01]  /*1920*/  CS2R R6, SRZ ;  /* 0x0000000000067805 */ /* 0x004fe2000001ff00 */
[----:B------:R4:W-:Y:S01]  /*1930*/  STL [R1+0x6c], RZ ;  /* 0x00006cff01007387 */ /* 0x0009e20000100800 */
[----:B------:R-:W-:-:S02]  /*1940*/  CS2R R8, SRZ ;  /* 0x0000000000087805 */ /* 0x000fc4000001ff00 */
[----:B0-----:R-:W-:Y:S02]  /*1950*/  CS2R R10, SRZ ;  /* 0x00000000000a7805 */ /* 0x001fe4000001ff00 */
[----:B------:R-:W-:Y:S01]  /*1960*/  CS2R R12, SRZ ;  /* 0x00000000000c7805 */ /* 0x000fe2000001ff00 */
[----:B------:R4:W-:Y:S01]  /*1970*/  STL [R1+0x68], RZ ;  /* 0x000068ff01007387 */ /* 0x0009e20000100800 */
[----:B------:R-:W-:Y:S02]  /*1980*/  CS2R R14, SRZ ;  /* 0x00000000000e7805 */ /* 0x000fe4000001ff00 */
[----:B-1----:R-:W-:Y:S02]  /*1990*/  CS2R R16, SRZ ;  /* 0x0000000000107805 */ /* 0x002fe4000001ff00 */
[----:B------:R-:W-:Y:S01]  /*19a0*/  CS2R R18, SRZ ;  /* 0x0000000000127805 */ /* 0x000fe2000001ff00 */
[----:B------:R4:W-:Y:S01]  /*19b0*/  STL [R1+0x64], RZ ;  /* 0x000064ff01007387 */ /* 0x0009e20000100800 */
[----:B------:R-:W-:-:S02]  /*19c0*/  CS2R R20, SRZ ;  /* 0x0000000000147805 */ /* 0x000fc4000001ff00 */
[----:B------:R-:W-:Y:S02]  /*19d0*/  CS2R R22, SRZ ;  /* 0x0000000000167805 */ /* 0x000fe4000001ff00 */
[----:B------:R-:W-:Y:S01]  /*19e0*/  CS2R R152, SRZ ;  /* 0x0000000000987805 */ /* 0x000fe2000001ff00 */
[----:B------:R4:W-:Y:S01]  /*19f0*/  STL [R1+0x60], RZ ;  /* 0x000060ff01007387 */ /* 0x0009e20000100800 */
[----:B------:R-:W-:Y:S02]  /*1a00*/  CS2R R154, SRZ ;  /* 0x00000000009a7805 */ /* 0x000fe4000001ff00 */
[----:B------:R-:W-:Y:S02]  /*1a10*/  CS2R R156, SRZ ;  /* 0x00000000009c7805 */ /* 0x000fe4000001ff00 */
        /* <DEDUP_REMOVED lines=46> */
[----:B------:R-:W-:Y:S01]  /*1d00*/  IMAD.MOV.U32 R226, RZ, RZ, RZ ;  /* 0x000000ffffe27224 */ /* 0x000fe200078e00ff */
[----:B------:R-:W-:Y:S01]  /*1d10*/  CS2R R24, SRZ ;  /* 0x0000000000187805 */ /* 0x000fe2000001ff00 */
[----:B------:R-:W-:Y:S01]  /*1d20*/  IMAD.U32 R227, RZ, RZ, UR4 ;  /* 0x00000004ffe37e24 */ /* 0x000fe2000f8e00ff */
[----:B------:R4:W-:Y:S01]  /*1d30*/  STL [R1+0x2c], RZ ;  /* 0x00002cff01007387 */ /* 0x0009e20000100800 */
[----:B------:R-:W-:Y:S02]  /*1d40*/  CS2R R26, SRZ ;  /* 0x00000000001a7805 */ /* 0x000fe4000001ff00 */
[----:B------:R-:W-:-:S02]  /*1d50*/  CS2R R28, SRZ ;  /* 0x00000000001c7805 */ /* 0x000fc4000001ff00 */
[----:B------:R-:W-:Y:S01]  /*1d60*/  CS2R R30, SRZ ;  /* 0x00000000001e7805 */ /* 0x000fe2000001ff00 */
[----:B------:R4:W-:Y:S01]  /*1d70*/  STL [R1+0x28], RZ ;  /* 0x000028ff01007387 */ /* 0x0009e20000100800 */
[----:B------:R-:W-:Y:S02]  /*1d80*/  CS2R R32, SRZ ;  /* 0x0000000000207805 */ /* 0x000fe4000001ff00 */
[----:B------:R-:W-:Y:S02]  /*1d90*/  CS2R R34, SRZ ;  /* 0x0000000000227805 */ /* 0x000fe4000001ff00 */
[----:B------:R-:W-:Y:S01]  /*1da0*/  CS2R R36, SRZ ;  /* 0x0000000000247805 */ /* 0x000fe2000001ff00 */
        /* <DEDUP_REMOVED lines=36> */
[----:B------:R4:W-:Y:S01]  /*1ff0*/  STL [R1], RZ ;  /* 0x000000ff01007387 */ /* 0x0009e20000100800 */
[----:B------:R-:W-:Y:S02]  /*2000*/  CS2R R92, SRZ ;  /* 0x00000000005c7805 */ /* 0x000fe4000001ff00 */
[----:B------:R-:W-:Y:S02]  /*2010*/  CS2R R94, SRZ ;  /* 0x00000000005e7805 */ /* 0x000fe4000001ff00 */
[----:B------:R-:W-:Y:S02]  /*2020*/  CS2R R96, SRZ ;  /* 0x0000000000607805 */ /* 0x000fe4000001ff00 */
[----:B------:R-:W-:Y:S02]  /*2030*/  CS2R R98, SRZ ;  /* 0x0000000000627805 */ /* 0x000fe4000001ff00 */
[----:B------:R-:W-:-:S02]  /*2040*/  CS2R R100, SRZ ;  /* 0x0000000000647805 */ /* 0x000fc4000001ff00 */
[----:B------:R-:W-:Y:S02]  /*2050*/  CS2R R102, SRZ ;  /* 0x0000000000667805 */ /* 0x000fe4000001ff00 */
        /* <DEDUP_REMOVED lines=23> */
[----:B------:R-:W-:Y:S01]  /*21d0*/  CS2R R150, SRZ ;  /* 0x0000000000967805 */ /* 0x000fe2000001ff00 */
[----:B----4-:R-:W-:Y:S06]  /*21e0*/  @!P2 BRA `(.L_x_21) ;  /* 0x000000100074a947 */ /* 0x010fec0003800000 */
[----:B------:R-:W-:-:S06]  /*21f0*/  UISETP.NE.AND UP0, UPT, UR27, 0x3, UPT ;  /* 0x000000031b00788c */ /* 0x000fcc000bf05270 */
[----:B------:R-:W-:-:S13]  /*2200*/  PLOP3.LUT P2, PT, PT, PT, UP0, 0x80, 0x0 ;  /* 0x000000000000781c */ /* 0x000fda0003f4f008 */
[----:B------:R-:W-:Y:S05]  /*2210*/  @!P2 BRA `(.L_x_22) ;  /* 0x000000000004a947 */ /* 0x000fea0003800000 */
[----:B------:R-:W-:Y:S01]  /*2220*/  BPT.TRAP 0x1 ;  /* 0x000000040000795c */ /* 0x000fe20000300000 */
.L_x_22:
[----:B------:R-:W-:Y:S01]  /*2230*/  ULEA UR6, UR5, UR12, 0x3 ;  /* 0x0000000c05067291 */ /* 0x000fe2000f8e183f */
[----:B------:R-:W-:-:S05]  /*2240*/  IMAD.U32 R0, RZ, RZ, UR4 ;  /* 0x00000004ff007e24 */ /* 0x000fca000f8e00ff */
[----:B------:R-:W-:-:S04]  /*2250*/  SHF.L.U32 R0, R0, 0x1f, RZ ;  /* 0x0000001f00007819 */ /* 0x000fc800000006ff */
[----:B------:R0:W1:Y:S01]  /*2260*/  SYNCS.PHASECHK.TRANS64.TRYWAIT P1, [UR6], R0 ;  /* 0x00000000ff0075a7 */ /* 0x0000620008020146 */
[----:B------:R-:W-:Y:S05]  /*2270*/  @!P2 BRA `(.L_x_23) ;  /* 0x000000000004a947 */ /* 0x000fea0003800000 */
[----:B------:R-:W-:Y:S01]  /*2280*/  BPT.TRAP 0x1 ;  /* 0x000000040000795c */ /* 0x000fe20000300000 */
.L_x_23:
[----:B-1----:R-:W-:Y:S05]  /*2290*/  @P1 BRA `(.L_x_24) ;  /* 0x0000000000081947 */ /* 0x002fea0003800000 */
[----:B------:R-:W1:Y:S02]  /*22a0*/  SYNCS.PHASECHK.TRANS64.TRYWAIT P1, [UR6], R0 ;  /* 0x00000000ff0075a7 */ /* 0x000e640008020146 */
[----:B-1----:R-:W-:Y:S05]  /*22b0*/  @!P1 BRA `(.L_x_25) ;  /* 0x000000e000ec9947 */ /* 0x002fea0003800000 */
.L_x_24:
[----:B------:R-:W-:Y:S01]  /*22c0*/  UIADD3 UR6, UR12, 0x180, URZ ;  /* 0x000001800c067890 */ /* 0x000fe2000fffe03f */
[----:B------:R-:W-:Y:S01]  /*22d0*/  WARPGROUP.ARRIVE ;  /* 0x00000000000079c5 */ /* 0x000fe20000000000 */
[----:B------:R-:W-:Y:S01]  /*22e0*/  UIADD3 UR7, UR12, 0xb180, URZ ;  /* 0x0000b1800c077890 */ /* 0x000fe2000fffe03f */
[----:B------:R2:W-:Y:S01]  /*22f0*/  STL [R1+0x74], RZ ;  /* 0x000074ff01007387 */ /* 0x0005e20000100800 */
[----:B------:R-:W-:Y:S01]  /*2300*/  USHF.R.U32.HI UR6, URZ, 0x4, UR6 ;  /* 0x000000043f067899 */ /* 0x000fe20008011606 */
[----:B01----:R-:W-:Y:S01]  /*2310*/  IMAD.MOV.U32 R0, RZ, RZ, RZ ;  /* 0x000000ffff007224 */ /* 0x003fe200078e00ff */
[----:B------:R-:W-:Y:S01]  /*2320*/  USHF.R.U32.HI UR7, URZ, 0x4, UR7 ;  /* 0x000000043f077899 */ /* 0x000fe20008011607 */
[----:B------:R2:W-:Y:S01]  /*2330*/  STL [R1+0x70], RZ ;  /* 0x000070ff01007387 */ /* 0x0005e20000100800 */
[----:B------:R-:W-:Y:S01]  /*2340*/  ULOP3.LUT UR6, UR6, 0x3fff, URZ, 0xc0, !UPT ;  /* 0x00003fff06067892 */ /* 0x000fe2000f8ec03f */
[----:B------:R-:W-:Y:S01]  /*2350*/  CS2R R2, SRZ ;  /* 0x0000000000027805 */ /* 0x000fe2000001ff00 */
[----:B------:R-:W-:Y:S01]  /*2360*/  ULOP3.LUT UR7, UR7, 0x3fff, URZ, 0xc0, !UPT ;  /* 0x00003fff07077892 */ /* 0x000fe2000f8ec03f */
[----:B------:R2:W-:Y:S01]  /*2370*/  STL [R1+0x6c], RZ ;  /* 0x00006cff01007387 */ /* 0x0005e20000100800 */
[----:B------:R-:W-:Y:S01]  /*2380*/  ULOP3.LUT UR6, UR6, 0x10000, URZ, 0xfc, !UPT ;  /* 0x0001000006067892 */ /* 0x000fe2000f8efc3f */
[----:B------:R-:W-:Y:S01]  /*2390*/  CS2R R4, SRZ ;  /* 0x0000000000047805 */ /* 0x000fe2000001ff00 */
[----:B------:R-:W-:Y:S01]  /*23a0*/  ULOP3.LUT UR7, UR7, 0x10000, URZ, 0xfc, !UPT ;  /* 0x0001000007077892 */ /* 0x000fe2000f8efc3f */
[----:B------:R2:W-:Y:S01]  /*23b0*/  STL [R1+0x68], RZ ;  /* 0x000068ff01007387 */ /* 0x0005e20000100800 */
[----:B------:R-:W-:Y:S01]  /*23c0*/  ULEA UR8, UR5, UR6, 0x8 ;  /* 0x0000000605087291 */ /* 0x000fe2000f8e403f */
[----:B------:R-:W-:Y:S01]  /*23d0*/  CS2R R6, SRZ ;  /* 0x0000000000067805 */ /* 0x000fe2000001ff00 */
[----:B------:R-:W-:Y:S01]  /*23e0*/  ULEA UR10, UR5, UR7, 0xa ;  /* 0x00000007050a7291 */ /* 0x000fe2000f8e503f */
[----:B------:R2:W-:Y:S01]  /*23f0*/  STL [R1+0x64], RZ ;  /* 0x000064ff01007387 */ /* 0x0005e20000100800 */
[----:B------:R-:W-:Y:S01]  /*2400*/  UMOV UR9, 0x80000020 ;  /* 0x8000002000097882 */ /* 0x000fe20000000000 */
[----:B------:R-:W-:Y:S01]  /*2410*/  UMOV UR11, 0x80000020 ;  /* 0x80000020000b7882 */ /* 0x000fe20000000000 */
[----:B------:R-:W-:Y:S01]  /*2420*/  ULDC UR7, c[0x0][0x50c] ;  /* 0x0001430000077ab9 */ /* 0x000fe20000000800 */
[----:B------:R2:W-:Y:S01]  /*2430*/  STL [R1+0x60], RZ ;  /* 0x000060ff01007387 */ /* 0x0005e20000100800 */
[----:B------:R-:W-:Y:S01]  /*2440*/  UISETP.NE.AND UP0, UPT, UR7, 0x2, UPT ;  /* 0x000000020700788c */ /* 0x000fe2000bf05270 */
[----:B------:R-:W-:Y:S01]  /*2450*/  CS2R R8, SRZ ;  /* 0x0000000000087805 */ /* 0x000fe2000001ff00 */
[----:B------:R-:W-:Y:S01]  /*2460*/  UMOV UR6, 0x2 ;  /* 0x0000000200067882 */ /* 0x000fe20000000000 */
[----:B------:R-:W-:Y:S01]  /*2470*/  QGMMA.64x256x32.F32.E4M3.E4M3 R24, gdesc[UR8], RZ, !UPT ;  /* 0x03e00000081879f3 */ /* 0x000fe2000c7008ff */
[----:B------:R2:W-:Y:S01]  /*2480*/  STL [R1+0x5c], RZ ;  /* 0x00005cff01007387 */ /* 0x0005e20000100800 */
[----:B------:R-:W-:Y:S01]  /*2490*/  USEL UR7, URZ, 0x1, UP0 ;  /* 0x000000013f077887 */ /* 0x000fe20008000000 */
[----:B------:R-:W-:Y:S01]  /*24a0*/  CS2R R10, SRZ ;  /* 0x00000000000a7805 */ /* 0x000fe2000001ff00 */
[----:B------:R-:W-:Y:S01]  /*24b0*/  UIADD3 UR8, UR8, 0x2, URZ ;  /* 0x0000000208087890 */ /* 0x000fe2000fffe03f */
[----:B------:R2:W-:Y:S01]  /*24c0*/  STL [R1+0x58], RZ ;  /* 0x000058ff01007387 */ /* 0x0005e20000100800 */
[----:B------:R-:W-:Y:S01]  /*24d0*/  UIADD3 UR10, UR10, 0x2, URZ ;  /* 0x000000020a0a7890 */ /* 0x000fe2000fffe03f */
[----:B------:R-:W-:-:S02]  /*24e0*/  CS2R R12, SRZ ;  /* 0x00000000000c7805 */ /* 0x000fc4000001ff00 */
[----:B------:R-:W-:Y:S01]  /*24f0*/  ISETP.NE.AND P1, PT, RZ, UR7, PT ;  /* 0x00000007ff007c0c */ /* 0x000fe2000bf25270 */
[----:B------:R2:W-:Y:S01]  /*2500*/  STL [R1+0x54], RZ ;  /* 0x000054ff01007387 */ /* 0x0005e20000100800 */
[----:B------:R-:W-:Y:S01]  /*2510*/  UMOV UR9, 0x80000020 ;  /* 0x8000002000097882 */ /* 0x000fe20000000000 */
[----:B------:R-:W-:Y:S01]  /*2520*/  UMOV UR11, 0x80000020 ;  /* 0x80000020000b7882 */ /* 0x000fe20000000000 */
        /* <DEDUP_REMOVED lines=55> */
[----:B------:R-:W-:Y:S01]  /*28a0*/  CS2R R224, SRZ ;  /* 0x0000000000e07805 */ /* 0x000fe2000001ff00 */
[----:B------:R-:W-:Y:S01]  /*28b0*/  IMAD.MOV.U32 R226, RZ, RZ, RZ ;  /* 0x000000ffffe27224 */ /* 0x000fe200078e00ff */
[----:B------:R2:W-:Y:S04]  /*28c0*/  STL [R1+0x18], RZ ;  /* 0x000018ff01007387 */ /* 0x0005e80000100800 */
[----:B------:R2:W-:Y:S04]  /*28d0*/  STL [R1+0x14], RZ ;  /* 0x000014ff01007387 */ /* 0x0005e80000100800 */
[----:B------:R2:W-:Y:S04]  /*28e0*/  STL [R1+0x10], RZ ;  /* 0x000010ff01007387 */ /* 0x0005e80000100800 */
[----:B------:R2:W-:Y:S04]  /*28f0*/  STL [R1+0xc], RZ ;  /* 0x00000cff01007387 */ /* 0x0005e80000100800 */
[----:B------:R2:W-:Y:S04]  /*2900*/  STL [R1+0x8], RZ ;  /* 0x000008ff01007387 */ /* 0x0005e80000100800 */
[----:B------:R2:W-:Y:S04]  /*2910*/  STL [R1+0x4], RZ ;  /* 0x000004ff01007387 */ /* 0x0005e80000100800 */
[----:B------:R2:W-:Y:S01]  /*2920*/  STL [R1], RZ ;  /* 0x000000ff01007387 */ /* 0x0005e20000100800 */
[----:B------:R-:W-:Y:S01]  /*2930*/  QGMMA.64x256x32.F32.E4M3.E4M3 R24, gdesc[UR8], R24, gsb0 ;  /* 0x03e00000081879f3 */ /* 0x000fe20008000818 */
[----:B------:R-:W-:Y:S05]  /*2940*/  @!P1 BRA `(.L_x_26) ;  /* 0x0000000800809947 */ /* 0x000fea0003800000 */
[----:B------:R-:W-:Y:S02]  /*2950*/  WARPGROUP.DEPBAR.LE gsb0, 0x0 ;  /* 0x00008000000079c5 */ /* 0x000fe40000010000 */
[----:B------:R-:W-:-:S01]  /*2960*/  FADD R227, RZ, R122 ;  /* 0x0000007affe37221 */ /* 0x000fc20000000000 */
[----:B------:R-:W-:Y:S01]  /*2970*/  FADD R226, RZ, R24 ;  /* 0x00000018ffe27221 */ /* 0x000fe20000000000 */
[----:B------:R-:W-:-:S01]  /*2980*/  FADD R225, RZ, R25 ;  /* 0x00000019ffe17221 */ /* 0x000fc20000000000 */
[----:B------:R-:W-:Y:S01]  /*2990*/  FADD R224, RZ, R26 ;  /* 0x0000001affe07221 */ /* 0x000fe20000000000 */
[----:B------:R-:W-:-:S01]  /*29a0*/  FADD R223, RZ, R27 ;  /* 0x0000001bffdf7221 */ /* 0x000fc20000000000 */
[----:B------:R0:W-:Y:S01]  /*29b0*/  STL [R1], R227 ;  /* 0x000000e301007387 */ /* 0x0001e20000100800 */
[----:B------:R-:W-:-:S01]  /*29c0*/  FADD R222, RZ, R28 ;  /* 0x0000001cffde7221 */ /* 0x000fc20000000000 */
[----:B------:R-:W-:Y:S01]  /*29d0*/  FADD R221, RZ, R29 ;  /* 0x0000001dffdd7221 */ /* 0x000fe20000000000 */
[----:B------:R-:W-:-:S01]  /*29e0*/  FADD R220, RZ, R30 ;  /* 0x0000001effdc7221 */ /* 0x000fc20000000000 */
[----:B------:R-:W-:Y:S01]  /*29f0*/  FADD R219, RZ, R31 ;  /* 0x0000001fffdb7221 */ /* 0x000fe20000000000 */
[----:B------:R-:W-:-:S01]  /*2a00*/  FADD R218, RZ, R32 ;  /* 0x00000020ffda7221 */ /* 0x000fc20000000000 */
[----:B------:R-:W-:Y:S01]  /*2a10*/  FADD R217, RZ, R33 ;  /* 0x00000021ffd97221 */ /* 0x000fe20000000000 */
[----:B------:R-:W-:-:S01]  /*2a20*/  FADD R216, RZ, R34 ;  /* 0x00000022ffd87221 */ /* 0x000fc20000000000 */
[----:B------:R-:W-:Y:S01]  /*2a30*/  FADD R215, RZ, R35 ;  /* 0x00000023ffd77221 */ /* 0x000fe20000000000 */
[----:B------:R-:W-:-:S01]  /*2a40*/  FADD R214, RZ, R36 ;  /* 0x00000024ffd67221 */ /* 0x000fc20000000000 */
[----:B0-----:R-:W-:Y:S01]  /*2a50*/  FADD R227, RZ, R123 ;  /* 0x0000007bffe37221 */ /* 0x001fe20000000000 */
[----:B------:R-:W-:-:S01]  /*2a60*/  FADD R213, RZ, R37 ;  /* 0x00000025ffd57221 */ /* 0x000fc20000000000 */
[----:B------:R-:W-:Y:S01]  /*2a70*/  FADD R212, RZ, R38 ;  /* 0x00000026ffd47221 */ /* 0x000fe20000000000 */
[----:B------:R-:W-:-:S01]  /*2a80*/  FADD R211, RZ, R39 ;  /* 0x00000027ffd37221 */ /* 0x000fc20000000000 */
[----:B------:R-:W-:Y:S01]  /*2a90*/  FADD R210, RZ, R40 ;  /* 0x00000028ffd27221 */ /* 0x000fe20000000000 */
[----:B------:R0:W-:Y:S01]  /*2aa0*/  STL [R1+0x4], R227 ;  /* 0x000004e301007387 */ /* 0x0001e20000100800 */
        /* <DEDUP_REMOVED lines=93> */
[----:B------:R-:W-:Y:S01]  /*3080*/  UMOV UR6, URZ ;  /* 0x0000003f00067c82 */ /* 0x000fe20008000000 */
[----:B0-----:R-:W-:-:S05]  /*3090*/  FADD R227, RZ, R130 ;  /* 0x00000082ffe37221 */ /* 0x001fca0000000000 */
[----:B------:R0:W-:Y:S02]  /*30a0*/  STL [R1+0x20], R227 ;  /* 0x000020e301007387 */ /* 0x0001e40000100800 */
        /* <DEDUP_REMOVED lines=42> */
.L_x_26:
[----:B------:R-:W-:-:S04]  /*3350*/  UIADD3 UR19, UR5, 0x1, URZ ;  /* 0x0000000105137890 */ /* 0x000fc8000fffe03f */
[----:B------:R-:W-:-:S04]  /*3360*/  UISETP.NE.AND UP0, UPT, UR19, 0xb, UPT ;  /* 0x0000000b1300788c */ /* 0x000fc8000bf05270 */
[----:B------:R-:W-:Y:S02]  /*3370*/  USEL UR8, URZ, 0x1, UP0 ;  /* 0x000000013f087887 */ /* 0x000fe40008000000 */
[----:B------:R-:W-:Y:S02]  /*3380*/  USEL UR19, UR19, URZ, UP0 ;  /* 0x0000003f13137287 */ /* 0x000fe40008000000 */
[----:B------:R-:W-:-:S06]  /*3390*/  ULOP3.LUT UR8, UR4, UR8, URZ, 0x3c, !UPT ;  /* 0x0000000804087292 */ /* 0x000fcc000f8e3c3f */
[----:B0-----:R-:W-:Y:S01]  /*33a0*/  IMAD.U32 R227, RZ, RZ, UR8 ;  /* 0x00000008ffe37e24 */ /* 0x001fe2000f8e00ff */
[----:B------:R-:W-:-:S06]  /*33b0*/  UMOV UR8, 0x1 ;  /* 0x0000000100087882 */ /* 0x000fcc0000000000 */
.L_x_21:
[----:B------:R-:W-:-:S06]  /*33c0*/  UISETP.GE.AND UP0, UPT, UR16, 0x1, UPT ;  /* 0x000000011000788c */ /* 0x000fcc000bf06270 */
[----:B------:R-:W-:-:S13]  /*33d0*/  PLOP3.LUT P1, PT, PT, PT, UP0, 0x80, 0x0 ;  /* 0x000000000000781c */ /* 0x000fda0003f2f008 */
[----:B------:R-:W-:Y:S05]  /*33e0*/  @!P1 BRA `(.L_x_27) ;  /* 0x0000001000949947 */ /* 0x000fea0003800000 */
[----:B------:R-:W-:Y:S01]  /*33f0*/  IMAD.U32 R228, RZ, RZ, UR16 ;  /* 0x00000010ffe47e24 */ /* 0x000fe2000f8e00ff */
[----:B------:R-:W-:Y:S01]  /*3400*/  UMOV UR26, UR5 ;  /* 0x00000005001a7c82 */ /* 0x000fe20008000000 */
[----:B------:R-:W-:-:S05]  /*3410*/  ULDC UR32, c[0x0][0x50c] ;  /* 0x0001430000207ab9 */ /* 0x000fca0000000800 */
.L_x_35:
[----:B------:R-:W-:-:S06]  /*3420*/  UISETP.NE.AND UP0, UPT, UR27, 0x3, UPT ;  /* 0x000000031b00788c */ /* 0x000fcc000bf05270 */
[----:B------:R-:W-:-:S13]  /*3430*/  PLOP3.LUT P2, PT, PT, PT, UP0, 0x80, 0x0 ;  /* 0x000000000000781c */ /* 0x000fda0003f4f008 */
[----:B01---5:R-:W-:Y:S05]  /*3440*/  @!P2 BRA `(.L_x_28) ;  /* 0x000000000004a947 */ /* 0x023fea0003800000 */
[----:B------:R-:W-:Y:S01]  /*3450*/  BPT.TRAP 0x1 ;  /* 0x000000040000795c */ /* 0x000fe20000300000 */
.L_x_28:
[----:B------:R-:W-:Y:S01]  /*3460*/  ULEA UR9, UR19, UR12, 0x3 ;  /* 0x0000000c13097291 */ /* 0x000fe2000f8e183f */
[----:B------:R-:W-:-:S08]  /*3470*/  SHF.L.U32 R229, R227, 0x1f, RZ ;  /* 0x0000001fe3e57819 */ /* 0x000fd000000006ff */
[----:B------:R0:W1:Y:S01]  /*3480*/  SYNCS.PHASECHK.TRANS64.TRYWAIT P1, [UR9], R229 ;  /* 0x000000e5ff0075a7 */ /* 0x0000620008020149 */
[----:B------:R-:W-:Y:S05]  /*3490*/  @!P2 BRA `(.L_x_29) ;  /* 0x000000000004a947 */ /* 0x000fea0003800000 */
[----:B------:R-:W-:Y:S01]  /*34a0*/  BPT.TRAP 0x1 ;  /* 0x000000040000795c */ /* 0x000fe20000300000 */
.L_x_29:
[----:B-1----:R-:W-:Y:S05]  /*34b0*/  @P1 BRA `(.L_x_30) ;  /* 0x0000000000081947 */ /* 0x002fea0003800000 */
[----:B------:R-:W1:Y:S02]  /*34c0*/  SYNCS.PHASECHK.TRANS64.TRYWAIT P1, [UR9], R229 ;  /* 0x000000e5ff0075a7 */ /* 0x000e640008020149 */
[----:B-1----:R-:W-:Y:S05]  /*34d0*/  @!P1 BRA `(.L_x_31) ;  /* 0x000000d0007c9947 */ /* 0x002fea0003800000 */
.L_x_30:
[----:B------:R-:W-:Y:S01]  /*34e0*/  UIADD3 UR9, UR12, 0x180, URZ ;  /* 0x000001800c097890 */ /* 0x000fe2000fffe03f */
[----:B------:R-:W-:Y:S01]  /*34f0*/  WARPGROUP.ARRIVE ;  /* 0x00000000000079c5 */ /* 0x000fe20000000000 */
[----:B------:R-:W-:Y:S02]  /*3500*/  UIADD3 UR10, UR12, 0xb180, URZ ;  /* 0x0000b1800c0a7890 */ /* 0x000fe4000fffe03f */
[----:B------:R-:W-:Y:S02]  /*3510*/  UISETP.NE.AND UP0, UPT, UR7, URZ, UPT ;  /* 0x0000003f0700728c */ /* 0x000fe4000bf05270 */
[----:B------:R-:W-:Y:S02]  /*3520*/  USHF.R.U32.HI UR9, URZ, 0x4, UR9 ;  /* 0x000000043f097899 */ /* 0x000fe40008011609 */
[----:B------:R-:W-:Y:S02]  /*3530*/  USHF.R.U32.HI UR10, URZ, 0x4, UR10 ;  /* 0x000000043f0a7899 */ /* 0x000fe4000801160a */
[----:B------:R-:W-:-:S02]  /*3540*/  USEL UR8, UR8, URZ, !UP0 ;  /* 0x0000003f08087287 */ /* 0x000fc4000c000000 */
[----:B------:R-:W-:Y:S02]  /*3550*/  ULOP3.LUT UR9, UR9, 0x3fff, URZ, 0xc0, !UPT ;  /* 0x00003fff09097892 */ /* 0x000fe4000f8ec03f */
[----:B------:R-:W-:Y:S02]  /*3560*/  ULOP3.LUT UR10, UR10, 0x3fff, URZ, 0xc0, !UPT ;  /* 0x00003fff0a0a7892 */ /* 0x000fe4000f8ec03f */
[----:B------:R-:W-:Y:S02]  /*3570*/  UISETP.NE.U32.AND UP0, UPT, UR8, URZ, UPT ;  /* 0x0000003f0800728c */ /* 0x000fe4000bf05070 */
[----:B------:R-:W-:Y:S02]  /*3580*/  ULOP3.LUT UR8, UR9, 0x10000, URZ, 0xfc, !UPT ;  /* 0x0001000009087892 */ /* 0x000fe4000f8efc3f */
[----:B------:R-:W-:Y:S02]  /*3590*/  ULOP3.LUT UR10, UR10, 0x10000, URZ, 0xfc, !UPT ;  /* 0x000100000a0a7892 */ /* 0x000fe4000f8efc3f */
[----:B------:R-:W-:-:S02]  /*35a0*/  ULEA UR8, UR19, UR8, 0x8 ;  /* 0x0000000813087291 */ /* 0x000fc4000f8e403f */
[----:B------:R-:W-:Y:S01]  /*35b0*/  ULEA UR10, UR19, UR10, 0xa ;  /* 0x0000000a130a7291 */ /* 0x000fe2000f8e503f */
[----:B------:R-:W-:Y:S01]  /*35c0*/  UMOV UR9, 0x80000020 ;  /* 0x8000002000097882 */ /* 0x000fe20000000000 */
[----:B------:R-:W-:Y:S01]  /*35d0*/  UMOV UR11, 0x80000020 ;  /* 0x80000020000b7882 */ /* 0x000fe20000000000 */
[----:B------:R-:W-:-:S06]  /*35e0*/  UIADD3 UR6, UR6, 0x2, URZ ;  /* 0x0000000206067890 */ /* 0x000fcc000fffe03f */
[----:B------:R-:W-:Y:S01]  /*35f0*/  QGMMA.64x256x32.F32.E4M3.E4M3 R24, gdesc[UR8], R24, UP0 ;  /* 0x03e00000081879f3 */ /* 0x000fe2000bf00818 */
[----:B------:R-:W-:Y:S02]  /*3600*/  UIADD3 UR8, UR8, 0x2, URZ ;  /* 0x0000000208087890 */ /* 0x000fe4000fffe03f */
[----:B------:R-:W-:Y:S01]  /*3610*/  UIADD3 UR10, UR10, 0x2, URZ ;  /* 0x000000020a0a7890 */ /* 0x000fe2000fffe03f */
[----:B------:R-:W-:Y:S01]  /*3620*/  UMOV UR9, 0x80000020 ;  /* 0x8000002000097882 */ /* 0x000fe20000000000 */
[----:B------:R-:W-:Y:S01]  /*3630*/  UMOV UR11, 0x80000020 ;  /* 0x80000020000b7882 */ /* 0x000fe20000000000 */
[----:B------:R-:W-:-:S04]  /*3640*/  UISETP.NE.AND UP0, UPT, UR6, UR32, UPT ;  /* 0x000000200600728c */ /* 0x000fc8000bf05270 */
[----:B------:R-:W-:-:S06]  /*3650*/  USEL UR7, URZ, 0x1, UP0 ;  /* 0x000000013f077887 */ /* 0x000fcc0008000000 */
[----:B------:R-:W-:-:S12]  /*3660*/  ISETP.NE.AND P1, PT, RZ, UR7, PT ;  /* 0x00000007ff007c0c */ /* 0x000fd8000bf25270 */
[----:B------:R-:W-:Y:S03]  /*3670*/  QGMMA.64x256x32.F32.E4M3.E4M3 R24, gdesc[UR8], R24, gsb0 ;  /* 0x03e00000081879f3 */ /* 0x000fe60008000818 */
[----:B------:R-:W-:Y:S02]  /*3680*/  WARPGROUP.DEPBAR.LE gsb0, 0x1 ;  /* 0x00008000000079c5 */ /* 0x000fe40000010100 */
[----:B------:R-:W-:Y:S05]  /*3690*/  @!P1 BRA `(.L_x_32) ;  /* 0x0000000c00809947 */ /* 0x000fea0003800000 */
[----:B------:R-:W-:Y:S02]  /*36a0*/  WARPGROUP.DEPBAR.LE gsb0, 0x0 ;  /* 0x00008000000079c5 */ /* 0x000fe40000010000 */
[----:B------:R-:W-:-:S01]  /*36b0*/  FADD R226, R24, R226 ;  /* 0x000000e218e27221 */ /* 0x000fc20000000000 */
[----:B------:R-:W-:Y:S01]  /*36c0*/  FADD R225, R25, R225 ;  /* 0x000000e119e17221 */ /* 0x000fe20000000000 */
[----:B------:R1:W-:Y:S01]  /*36d0*/  STL [R1+0xa0], R227 ;  /* 0x0000a0e301007387 */ /* 0x0003e20000100800 */
[----:B------:R-:W-:-:S01]  /*36e0*/  FADD R224, R26, R224 ;  /* 0x000000e01ae07221 */ /* 0x000fc20000000000 */
[----:B------:R-:W-:Y:S01]  /*36f0*/  FADD R223, R27, R223 ;  /* 0x000000df1bdf7221 */ /* 0x000fe20000000000 */
[----:B------:R-:W-:-:S01]  /*3700*/  FADD R222, R28, R222 ;  /* 0x000000de1cde7221 */ /* 0x000fc20000000000 */
[----:B------:R-:W-:Y:S01]  /*3710*/  FADD R221, R29, R221 ;  /* 0x000000dd1ddd7221 */ /* 0x000fe20000000000 */
[----:B-1----:R-:W3:Y:S04]  /*3720*/  LDL.LU R227, [R1+0x30] ;  /* 0x0000300001e37983 */ /* 0x002ee80000300800 */
[----:B------:R1:W-:Y:S01]  /*3730*/  STL [R1+0xa4], R226 ;  /* 0x0000a4e201007387 */ /* 0x0003e20000100800 */
[----:B------:R-:W-:-:S01]  /*3740*/  FADD R220, R30, R220 ;  /* 0x000000dc1edc7221 */ /* 0x000fc20000000000 */
[----:B------:R-:W-:-:S02]  /*3750*/  FADD R219, R31, R219 ;  /* 0x000000db1fdb7221 */ /* 0x000fc40000000000 */
[----:B-1----:R-:W4:Y:S04]  /*3760*/  LDL.LU R226, [R1+0x2c] ;  /* 0x00002c0001e27983 */ /* 0x002f280000300800 */
[----:B------:R1:W-:Y:S01]  /*3770*/  STL [R1+0xa8], R225 ;  /* 0x0000a8e101007387 */ /* 0x0003e20000100800 */
[----:B------:R-:W-:-:S03]  /*3780*/  FADD R218, R32, R218 ;  /* 0x000000da20da7221 */ /* 0x000fc60000000000 */
[----:B-1----:R-:W2:Y:S04]  /*3790*/  LDL.LU R225, [R1+0x28] ;  /* 0x0000280001e17983 */ /* 0x002ea80000300800 */
        /* <DEDUP_REMOVED lines=9> */
[----:B------:R1:W-:Y:S04]  /*3830*/  STL [R1+0xb8], R221 ;  /* 0x0000b8dd01007387 */ /* 0x0003e80000100800 */
        /* <DEDUP_REMOVED lines=12> */
[----:B-1----:R-:W2:Y:S01]  /*3900*/  LDL.LU R215, [R1] ;  /* 0x0000000001d77983 */ /* 0x002ea20000300800 */
[----:B------:R-:W-:-:S01]  /*3910*/  FADD R214, R36, R214 ;  /* 0x000000d624d67221 */ /* 0x000fc20000000000 */
[----:B------:R-:W-:Y:S01]  /*3920*/  FADD R213, R37, R213 ;  /* 0x000000d525d57221 */ /* 0x000fe20000000000 */
[----:B------:R-:W-:-:S01]  /*3930*/  FADD R212, R38, R212 ;  /* 0x000000d426d47221 */ /* 0x000fc20000000000 */
[----:B------:R-:W-:Y:S01]  /*3940*/  FADD R211, R39, R211 ;  /* 0x000000d327d37221 */ /* 0x000fe20000000000 */
[----:B------:R-:W-:-:S01]  /*3950*/  FADD R210, R40, R210 ;  /* 0x000000d228d27221 */ /* 0x000fc20000000000 */
[----:B------:R-:W-:Y:S01]  /*3960*/  STL [R1+0xd4], R214 ;  /* 0x0000d4d601007387 */ /* 0x000fe20000100800 */
        /* <DEDUP_REMOVED lines=11> */
[----:B------:R1:W-:Y:S01]  /*3a20*/  STL [R1+0xe0], R211 ;  /* 0x0000e0d301007387 */ /* 0x0003e20000100800 */
[----:B------:R-:W-:-:S01]  /*3a30*/  FADD R200, R50, R200 ;  /* 0x000000c832c87221 */ /* 0x000fc20000000000 */
[----:B------:R-:W-:Y:S01]  /*3a40*/  FADD R199, R51, R199 ;  /* 0x000000c733c77221 */ /* 0x000fe20000000000 */
        /* <DEDUP_REMOVED lines=69> */
[----:B-----5:R-:W-:Y:S01]  /*3ea0*/  FADD R0, R121, R0 ;  /* 0x0000000079007221 */ /* 0x020fe20000000000 */
[----:B---3--:R-:W-:-:S01]  /*3eb0*/  FADD R227, R134, R227 ;  /* 0x000000e386e37221 */ /* 0x008fc20000000000 */
[----:B----4-:R-:W-:Y:S01]  /*3ec0*/  FADD R226, R133, R226 ;  /* 0x000000e285e27221 */ /* 0x010fe20000000000 */
[----:B--2---:R-:W-:-:S01]  /*3ed0*/  FADD R225, R132, R225 ;  /* 0x000000e184e17221 */ /* 0x004fc20000000000 */
        /* <DEDUP_REMOVED lines=9> */
[----:B------:R-:W-:-:S05]  /*3f70*/  FADD R215, R122, R215 ;  /* 0x000000d77ad77221 */ /* 0x000fca0000000000 */
[----:B------:R2:W-:Y:S04]  /*3f80*/  STL [R1], R215 ;  /* 0x000000d701007387 */ /* 0x0005e80000100800 */
[----:B------:R3:W-:Y:S04]  /*3f90*/  STL [R1+0x4], R216 ;  /* 0x000004d801007387 */ /* 0x0007e80000100800 */
        /* <DEDUP_REMOVED lines=8> */
[----:B-1----:R-:W4:Y:S04]  /*4020*/  LDL.LU R211, [R1+0x34] ;  /* 0x0000340001d37983 */ /* 0x002f280000300800 */
[----:B------:R1:W-:Y:S04]  /*4030*/  STL [R1+0x28], R225 ;  /* 0x000028e101007387 */ /* 0x0003e80000100800 */
[----:B------:R-:W4:Y:S04]  /*4040*/  LDL.LU R212, [R1+0x38] ;  /* 0x0000380001d47983 */ /* 0x000f280000300800 */
[----:B------:R1:W-:Y:S04]  /*4050*/  STL [R1+0x2c], R226 ;  /* 0x00002ce201007387 */ /* 0x0003e80000100800 */
[----:B------:R-:W4:Y:S04]  /*4060*/  LDL.LU R213, [R1+0x3c] ;  /* 0x00003c0001d57983 */ /* 0x000f280000300800 */
[----:B------:R1:W-:Y:S04]  /*4070*/  STL [R1+0x30], R227 ;  /* 0x000030e301007387 */ /* 0x0003e80000100800 */
[----:B------:R-:W4:Y:S04]  /*4080*/  LDL.LU R214, [R1+0x40] ;  /* 0x0000400001d67983 */ /* 0x000f280000300800 */
[----:B--2---:R-:W2:Y:S04]  /*4090*/  LDL.LU R215, [R1+0x44] ;  /* 0x0000440001d77983 */ /* 0x004ea80000300800 */
[----:B---3--:R-:W3:Y:S04]  /*40a0*/  LDL.LU R216, [R1+0x48] ;  /* 0x0000480001d87983 */ /* 0x008ee80000300800 */
[----:B----4-:R-:W4:Y:S04]  /*40b0*/  LDL.LU R217, [R1+0x4c] ;  /* 0x00004c0001d97983 */ /* 0x010f280000300800 */
[----:B0-----:R-:W4:Y:S04]  /*40c0*/  LDL.LU R218, [R1+0x50] ;  /* 0x0000500001da7983 */ /* 0x001f280000300800 */
[----:B------:R-:W4:Y:S04]  /*40d0*/  LDL.LU R219, [R1+0x54] ;  /* 0x0000540001db7983 */ /* 0x000f280000300800 */
[----:B------:R-:W4:Y:S04]  /*40e0*/  LDL.LU R220, [R1+0x58] ;  /* 0x0000580001dc7983 */ /* 0x000f280000300800 */
[----:B------:R-:W4:Y:S04]  /*40f0*/  LDL.LU R221, [R1+0x5c] ;  /* 0x00005c0001dd7983 */ /* 0x000f280000300800 */
[----:B------:R-:W4:Y:S04]  /*4100*/  LDL.LU R222, [R1+0x60] ;  /* 0x0000600001de7983 */ /* 0x000f280000300800 */
[----:B------:R-:W4:Y:S04]  /*4110*/  LDL.LU R223, [R1+0x64] ;  /* 0x0000640001df7983 */ /* 0x000f280000300800 */
[----:B------:R-:W4:Y:S04]  /*4120*/  LDL.LU R224, [R1+0x68] ;  /* 0x0000680001e07983 */ /* 0x000f280000300800 */
[----:B-1----:R-:W4:Y:S04]  /*4130*/  LDL.LU R225, [R1+0x6c] ;  /* 0x00006c0001e17983 */ /* 0x002f280000300800 */
[----:B------:R-:W4:Y:S04]  /*4140*/  LDL.LU R226, [R1+0x70] ;  /* 0x0000700001e27983 */ /* 0x000f280000300800 */
[----:B------:R-:W4:Y:S01]  /*4150*/  LDL.LU R227, [R1+0x74] ;  /* 0x0000740001e37983 */ /* 0x000f220000300800 */
[----:B------:R-:W-:-:S05]  /*4160*/  FADD R211, R135, R211 ;  /* 0x000000d387d37221 */ /* 0x000fca0000000000 */
[----:B------:R0:W-:Y:S01]  /*4170*/  STL [R1+0x34], R211 ;  /* 0x000034d301007387 */ /* 0x0001e20000100800 */
[----:B------:R-:W-:-:S03]  /*4180*/  FADD R212, R136, R212 ;  /* 0x000000d488d47221 */ /* 0x000fc60000000000 */
[----:B0-----:R1:W5:Y:S01]  /*4190*/  LDL.LU R211, [R1+0xe0] ;  /* 0x0000e00001d37983 */ /* 0x0013620000300800 */
[----:B------:R-:W-:-:S03]  /*41a0*/  FADD R213, R137, R213 ;  /* 0x000000d589d57221 */ /* 0x000fc60000000000 */
[----:B------:R0:W-:Y:S01]  /*41b0*/  STL [R1+0x38], R212 ;  /* 0x000038d401007387 */ /* 0x0001e20000100800 */
[----:B------:R-:W-:-:S01]  /*41c0*/  FADD R214, R138, R214 ;  /* 0x000000d68ad67221 */ /* 0x000fc20000000000 */
[----:B--2---:R-:W-:Y:S02]  /*41d0*/  FADD R215, R139, R215 ;  /* 0x000000d78bd77221 */ /* 0x004fe40000000000 */
[----:B0-----:R1:W5:Y:S01]  /*41e0*/  LDL.LU R212, [R1+0xdc] ;  /* 0x0000dc0001d47983 */ /* 0x0013620000300800 */
[----:B---3--:R-:W-:-:S03]  /*41f0*/  FADD R216, R140, R216 ;  /* 0x000000d88cd87221 */ /* 0x008fc60000000000 */
[----:B------:R0:W-:Y:S01]  /*4200*/  STL [R1+0x3c], R213 ;  /* 0x00003cd501007387 */ /* 0x0001e20000100800 */
[----:B----4-:R-:W-:-:S03]  /*4210*/  FADD R217, R141, R217 ;  /* 0x000000d98dd97221 */ /* 0x010fc60000000000 */
[----:B0-----:R1:W5:Y:S01]  /*4220*/  LDL.LU R213, [R1+0xd8] ;  /* 0x0000d80001d57983 */ /* 0x0013620000300800 */
[----:B------:R-:W-:-:S03]  /*4230*/  FADD R218, R142, R218 ;  /* 0x000000da8eda7221 */ /* 0x000fc60000000000 */
[----:B------:R0:W-:Y:S01]  /*4240*/  STL [R1+0x40], R214 ;  /* 0x000040d601007387 */ /* 0x0001e20000100800 */
[----:B------:R-:W-:-:S01]  /*4250*/  FADD R219, R143, R219 ;  /* 0x000000db8fdb7221 */ /* 0x000fc20000000000 */
[----:B------:R-:W-:Y:S02]  /*4260*/  FADD R220, R144, R220 ;  /* 0x000000dc90dc7221 */ /* 0x000fe40000000000 */
[----:B0-----:R1:W5:Y:S04]  /*4270*/  LDL.LU R214, [R1+0xd4] ;  /* 0x0000d40001d67983 */ /* 0x0013680000300800 */
[----:B------:R0:W-:Y:S01]  /*4280*/  STL [R1+0x44], R215 ;  /* 0x000044d701007387 */ /* 0x0001e20000100800 */
[----:B------:R-:W-:-:S01]  /*4290*/  FADD R221, R145, R221 ;  /* 0x000000dd91dd7221 */ /* 0x000fc20000000000 */
[----:B------:R-:W-:-:S02]  /*42a0*/  FADD R222, R146, R222 ;  /* 0x000000de92de7221 */ /* 0x000fc40000000000 */
[----:B0-----:R1:W5:Y:S04]  /*42b0*/  LDL.LU R215, [R1+0xd0] ;  /* 0x0000d00001d77983 */ /* 0x0013680000300800 */
[----:B------:R0:W-:Y:S01]  /*42c0*/  STL [R1+0x48], R216 ;  /* 0x000048d801007387 */ /* 0x0001e20000100800 */
[----:B------:R-:W-:-:S03]  /*42d0*/  FADD R223, R147, R223 ;  /* 0x000000df93df7221 */ /* 0x000fc60000000000 */
        /* <DEDUP_REMOVED lines=13> */
[----:B------:R0:W-:Y:S04]  /*43b0*/  STL [R1+0x5c], R221 ;  /* 0x00005cdd01007387 */ /* 0x0001e80000100800 */
        /* <DEDUP_REMOVED lines=12> */
[----:B0-----:R1:W5:Y:S01]  /*4480*/  LDL.LU R227, [R1+0xa0] ;  /* 0x0000a00001e37983 */ /* 0x0013620000300800 */
[----:B------:R-:W-:-:S05]  /*4490*/  UMOV UR6, URZ ;  /* 0x0000003f00067c82 */ /* 0x000fca0008000000 */
.L_x_32:
[----:B------:R-:W-:Y:S05]  /*44a0*/  @!P2 BRA `(.L_x_33) ;  /* 0x000000000004a947 */ /* 0x000fea0003800000 */
[----:B------:R-:W-:Y:S01]  /*44b0*/  BPT.TRAP 0x1 ;  /* 0x000000040000795c */ /* 0x000fe20000300000 */
.L_x_33:
[----:B-----5:R3:W-:Y:S04]  /*44c0*/  STL [R1+0xa0], R0 ;  /* 0x0000a00001007387 */ /* 0x0207e80000100800 */
[----:B---3--:R-:W3:Y:S01]  /*44d0*/  LDL R0, [R1+0x7c] ;  /* 0x00007c0001007983 */ /* 0x008ee20000100800 */
[----:B0-----:R-:W-:-:S05]  /*44e0*/  IMAD.U32 R229, RZ, RZ, UR26 ;  /* 0x0000001affe57e24 */ /* 0x001fca000f8e00ff */
[----:B------:R-:W-:-:S05]  /*44f0*/  @P0 LEA R229, R229, UR12, 0x3 ;  /* 0x0000000ce5e50c11 */ /* 0x000fca000f8e18ff */
[----:B------:R-:W-:Y:S01]  /*4500*/  @P0 VIADD R229, R229, 0x58 ;  /* 0x00000058e5e50836 */ /* 0x000fe20000000000 */
[----:B------:R-:W-:-:S06]  /*4510*/  UISETP.GT.U32.AND UP0, UPT, UR13, 0x1, UPT ;  /* 0x000000010d00788c */ /* 0x000fcc000bf04070 */
[----:B------:R-:W-:Y:S02]  /*4520*/  PLOP3.LUT P1, PT, PT, PT, UP0, 0x80, 0x0 ;  /* 0x000000000000781c */ /* 0x000fe40003f2f008 */
[----:B---3--:R-:W-:Y:S02]  /*4530*/  @P0 PRMT R229, R0, 0x654, R229 ;  /* 0x0000065400e50816 */ /* 0x008fe400000000e5 */
[----:B------:R0:W5:Y:S02]  /*4540*/  LDL.LU R0, [R1+0xa0] ;  /* 0x0000a00001007983 */ /* 0x0001640000300800 */
[----:B------:R0:W-:Y:S07]  /*4550*/  @P0 SYNCS.ARRIVE.TRANS64.RED.A1T0 RZ, [R229+URZ], RZ ;  /* 0x000000ffe5ff09a7 */ /* 0x0001ee000810043f */
[----:B------:R-:W-:Y:S05]  /*4560*/  @P1 BRA `(.L_x_34) ;  /* 0x0000000000041947 */ /* 0x000fea0003800000 */
[----:B------:R-:W-:Y:S01]  /*4570*/  BPT.TRAP 0x1 ;  /* 0x000000040000795c */ /* 0x000fe20000300000 */
.L_x_34:
[----:B------:R-:W-:Y:S01]  /*4580*/  UIADD3 UR19, UR19, 0x1, URZ ;  /* 0x0000000113137890 */ /* 0x000fe2000fffe03f */
[C---:B------:R-:W-:Y:S01]  /*4590*/  ISETP.GT.AND P1, PT, R228.reuse, 0x1, PT ;  /* 0x00000001e400780c */ /* 0x040fe20003f24270 */
[----:B------:R-:W-:Y:S01]  /*45a0*/  UIADD3 UR26, UR26, 0x1, URZ ;  /* 0x000000011a1a7890 */ /* 0x000fe2000fffe03f */
[----:B------:R-:W-:Y:S01]  /*45b0*/  VIADD R228, R228, 0xffffffff ;  /* 0xffffffffe4e47836 */ /* 0x000fe20000000000 */
[----:B------:R-:W-:Y:S02]  /*45c0*/  UISETP.NE.AND UP0, UPT, UR19, 0xb, UPT ;  /* 0x0000000b1300788c */ /* 0x000fe4000bf05270 */
[----:B------:R-:W-:Y:S02]  /*45d0*/  UISETP.NE.AND UP1, UPT, UR26, 0xb, UPT ;  /* 0x0000000b1a00788c */ /* 0x000fe4000bf25270 */
[----:B------:R-:W-:Y:S02]  /*45e0*/  USEL UR8, URZ, 0x1, UP0 ;  /* 0x000000013f087887 */ /* 0x000fe40008000000 */
[----:B------:R-:W-:-:S02]  /*45f0*/  USEL UR19, UR19, URZ, UP0 ;  /* 0x0000003f13137287 */ /* 0x000fc40008000000 */
[----:B------:R-:W-:Y:S02]  /*4600*/  USEL UR26, UR26, URZ, UP1 ;  /* 0x0000003f1a1a7287 */ /* 0x000fe40008800000 */
[----:B------:R-:W-:Y:S01]  /*4610*/  LOP3.LUT R227, R227, UR8, RZ, 0x3c, !PT ;  /* 0x00000008e3e37c12 */ /* 0x000fe2000f8e3cff */
[----:B------:R-:W-:Y:S01]  /*4620*/  UMOV UR8, 0x1 ;  /* 0x0000000100087882 */ /* 0x000fe20000000000 */
[----:B------:R-:W-:Y:S08]  /*4630*/  @P1 BRA `(.L_x_35) ;  /* 0xffffffec00781947 */ /* 0x000ff0000383ffff */
.L_x_27:
[----:B------:R-:W-:-:S04]  /*4640*/  UISETP.NE.AND UP0, UPT, UR6, URZ, UPT ;  /* 0x0000003f0600728c */ /* 0x000fc8000bf05270 */
[----:B------:R-:W-:-:S06]  /*4650*/  USEL UR6, URZ, 0x1, !UP0 ;  /* 0x000000013f067887 */ /* 0x000fcc000c000000 */
[----:B------:R-:W-:-:S13]  /*4660*/  ISETP.NE.AND P1, PT, RZ, UR6, PT ;  /* 0x00000006ff007c0c */ /* 0x000fda000bf25270 */
[----:B------:R-:W-:Y:S05]  /*4670*/  @!P1 BRA `(.L_x_36) ;  /* 0x0000000c00dc9947 */ /* 0x000fea0003800000 */
[----:B------:R-:W3:Y:S04]  /*4680*/  LDL.LU R227, [R1+0x74] ;  /* 0x0000740001e37983 */ /* 0x000ee80000300800 */
[----:B---3--:R3:W-:Y:S04]  /*4690*/  STL [R1+0xa0], R227 ;  /* 0x0000a0e301007387 */ /* 0x0087e80000100800 */
[----:B---3--:R-:W3:Y:S04]  /*46a0*/  LDL.LU R227, [R1+0x70] ;  /* 0x0000700001e37983 */ /* 0x008ee80000300800 */
        /* <DEDUP_REMOVED lines=55> */
[----:B---3--:R-:W3:Y:S01]  /*4a20*/  LDL.LU R227, [R1] ;  /* 0x0000000001e37983 */ /* 0x008ee20000300800 */
[----:B------:R-:W-:-:S02]  /*4a30*/  WARPGROUP.DEPBAR.LE gsb0, 0x0 ;  /* 0x00008000000079c5 */ /* 0x000fc40000010000 */
[----:B------:R-:W-:Y:S01]  /*4a40*/  FADD R226, R24, R226 ;  /* 0x000000e218e27221 */ /* 0x000fe20000000000 */
        /* <DEDUP_REMOVED lines=96> */
[----:B-----5:R-:W-:Y:S01]  /*5050*/  FADD R0, R121, R0 ;  /* 0x0000000079007221 */ /* 0x020fe20000000000 */
[----:B---3--:R-:W-:-:S05]  /*5060*/  FADD R227, R122, R227 ;  /* 0x000000e37ae37221 */ /* 0x008fca0000000000 */
[----:B------:R3:W-:Y:S04]  /*5070*/  STL [R1], R227 ;  /* 0x000000e301007387 */ /* 0x0007e80000100800 */
[----:B---3--:R-:W3:Y:S02]  /*5080*/  LDL.LU R227, [R1+0x110] ;  /* 0x0001100001e37983 */ /* 0x008ee40000300800 */
[----:B---3--:R-:W-:-:S05]  /*5090*/  FADD R227, R123, R227 ;  /* 0x000000e37be37221 */ /* 0x008fca0000000000 */
[----:B------:R3:W-:Y:S04]  /*50a0*/  STL [R1+0x4], R227 ;  /* 0x000004e301007387 */ /* 0x0007e80000100800 */
        /* <DEDUP_REMOVED lines=83> */
[----:B------:R3:W-:Y:S02]  /*55e0*/  STL [R1+0x74], R227 ;  /* 0x000074e301007387 */ /* 0x0007e40000100800 */
.L_x_36:
[----:B---3--:R-:W-:-:S04]  /*55f0*/  IMAD.U32 R227, RZ, RZ, UR31 ;  /* 0x0000001fffe37e24 */ /* 0x008fc8000f8e00ff */
[----:B------:R3:W-:Y:S01]  /*5600*/  SYNCS.ARRIVE.TRANS64.A1T0 RZ, [R227+UR29], RZ ;  /* 0x000000ffe3ff79a7 */ /* 0x0007e2000810001d */
[----:B------:R-:W-:Y:S02]  /*5610*/  WARPGROUP.DEPBAR.LE gsb0, 0x0 ;  /* 0x00008000000079c5 */ /* 0x000fe40000010000 */
[----:B------:R-:W4:Y:S02]  /*5620*/  LDC R24, c[0x0][0x28c] ;  /* 0x0000a300ff187b82 */ /* 0x000f240000000800 */
[----:B----4-:R-:W-:-:S13]  /*5630*/  ISETP.GE.AND P1, PT, R24, 0x1, PT ;  /* 0x000000011800780c */ /* 0x010fda0003f26270 */
[----:B---3--:R-:W-:Y:S05]  /*5640*/  @!P1 BRA `(.L_x_37) ;  /* 0x0000000000509947 */ /* 0x008fea0003800000 */
[----:B------:R-:W-:-:S06]  /*5650*/  UISETP.NE.AND UP0, UPT, UR27, 0x3, UPT ;  /* 0x000000031b00788c */ /* 0x000fcc000bf05270 */
[----:B------:R-:W-:-:S13]  /*5660*/  PLOP3.LUT P1, PT, PT, PT, UP0, 0x80, 0x0 ;  /* 0x000000000000781c */ /* 0x000fda0003f2f008 */
[----:B------:R-:W-:Y:S05]  /*5670*/  @!P1 BRA `(.L_x_38) ;  /* 0x0000000000049947 */ /* 0x000fea0003800000 */
[----:B------:R-:W-:Y:S01]  /*5680*/  BPT.TRAP 0x1 ;  /* 0x000000040000795c */ /* 0x000fe20000300000 */
.L_x_38:
[----:B------:R-:W3:Y:S01]  /*5690*/  LDL R227, [R1+0x7c] ;  /* 0x00007c0001e37983 */ /* 0x000ee20000100800 */
[----:B------:R-:W-:-:S05]  /*56a0*/  VOTEU.ANY UP0, P0 ;  /* 0x00000000003f7886 */ /* 0x000fca0000000100 */
[----:B------:R-:W-:Y:S02]  /*56b0*/  @UP0 UIADD3 UR6, UR16, UR5, URZ ;  /* 0x0000000510060290 */ /* 0x000fe4000fffe03f */
[----:B------:R-:W-:-:S04]  /*56c0*/  UISETP.GT.U32.AND UP0, UPT, UR13, 0x1, UPT ;  /* 0x000000010d00788c */ /* 0x000fc8000bf04070 */
[----:B------:R-:W-:Y:S02]  /*56d0*/  IMAD.U32 R24, RZ, RZ, UR6 ;  /* 0x00000006ff187e24 */ /* 0x000fe4000f8e00ff */
[----:B------:R-:W-:Y:S01]  /*56e0*/  IMAD.U32 R27, RZ, RZ, UR6 ;  /* 0x00000006ff1b7e24 */ /* 0x000fe2000f8e00ff */
[----:B------:R-:W-:Y:S01]  /*56f0*/  PLOP3.LUT P1, PT, PT, PT, UP0, 0x80, 0x0 ;  /* 0x000000000000781c */ /* 0x000fe20003f2f008 */
[----:B------:R-:W-:-:S05]  /*5700*/  @P0 IMAD.WIDE.U32 R24, R24, -0x45d1745d, RZ ;  /* 0xba2e8ba318180825 */ /* 0x000fca00078e00ff */
[----:B------:R-:W-:-:S05]  /*5710*/  @P0 SHF.R.U32.HI R24, RZ, 0x3, R25 ;  /* 0x00000003ff180819 */ /* 0x000fca0000011619 */
[----:B------:R-:W-:-:S05]  /*5720*/  @P0 IMAD R24, R24, -0xb, R27 ;  /* 0xfffffff518180824 */ /* 0x000fca00078e021b */
[----:B------:R-:W-:-:S05]  /*5730*/  @P0 LEA R24, R24, UR12, 0x3 ;  /* 0x0000000c18180c11 */ /* 0x000fca000f8e18ff */
[----:B------:R-:W-:-:S05]  /*5740*/  @P0 VIADD R24, R24, 0x58 ;  /* 0x0000005818180836 */ /* 0x000fca0000000000 */
[----:B---3--:R-:W-:-:S04]  /*5750*/  @P0 PRMT R24, R227, 0x654, R24 ;  /* 0x00000654e3180816 */ /* 0x008fc80000000018 */
[----:B------:R3:W-:Y:S01]  /*5760*/  @P0 SYNCS.ARRIVE.TRANS64.RED.A1T0 RZ, [R24+URZ], RZ ;  /* 0x000000ff18ff09a7 */ /* 0x0007e2000810043f */
[----:B------:R-:W-:Y:S05]  /*5770*/  @P1 BRA `(.L_x_37) ;  /* 0x0000000000041947 */ /* 0x000fea0003800000 */
[----:B------:R-:W-:Y:S01]  /*5780*/  BPT.TRAP 0x1 ;  /* 0x000000040000795c */ /* 0x000fe20000300000 */
.L_x_37:
[----:B------:R-:W4:Y:S01]  /*5790*/  S2R R25, SR_TID.X ;  /* 0x0000000000197919 */ /* 0x000f220000002100 */
[----:B---3--:R-:W-:Y:S01]  /*57a0*/  IMAD.U32 R24, RZ, RZ, UR30 ;  /* 0x0000001eff187e24 */ /* 0x008fe2000f8e00ff */
[----:B------:R-:W-:Y:S01]  /*57b0*/  UIADD3 UR5, UR28, UR5, URZ ;  /* 0x000000051c057290 */ /* 0x000fe2000fffe03f */
[----:B------:R-:W3:Y:S01]  /*57c0*/  LDC R35, c[0x0][0x288] ;  /* 0x0000a200ff237b82 */ /* 0x000ee20000000800 */
[----:B------:R-:W-:Y:S02]  /*57d0*/  UISETP.GE.U32.AND UP1, UPT, UR28, 0xb, UPT ;  /* 0x0000000b1c00788c */ /* 0x000fe4000bf26070 */
[----:B------:R-:W-:Y:S01]  /*57e0*/  SHF.L.U32 R24, R24, 0x1f, RZ ;  /* 0x0000001f18187819 */ /* 0x000fe200000006ff */
[----:B------:R-:W-:Y:S02]  /*57f0*/  UISETP.GT.U32.AND UP0, UPT, UR5, 0xa, UPT ;  /* 0x0000000a0500788c */ /* 0x000fe4000bf04070 */
[----:B------:R-:W-:Y:S01]  /*5800*/  UIMAD.WIDE.U32 UR6, UR5, -0x45d1745d, URZ ;  /* 0xba2e8ba3050678a5 */ /* 0x000fe2000f8e003f */
[----:B------:R-:W0:Y:S01]  /*5810*/  SYNCS.PHASECHK.TRANS64.TRYWAIT P1, [UR17+0x8], R24 ;  /* 0x00000818ff0075a7 */ /* 0x000e220008020151 */
[----:B------:R-:W-:-:S02]  /*5820*/  UISETP.LT.U32.AND UP0, UPT, UR28, 0xb, UP0 ;  /* 0x0000000b1c00788c */ /* 0x000fc40008701070 */
[----:B------:R-:W-:Y:S02]  /*5830*/  USHF.R.U32.HI UR6, URZ, 0x3, UR7 ;  /* 0x000000033f067899 */ /* 0x000fe40008011607 */
[----:B------:R-:W-:Y:S02]  /*5840*/  USEL UR8, URZ, 0x1, !UP0 ;  /* 0x000000013f087887 */ /* 0x000fe4000c000000 */
[----:B------:R-:W-:Y:S02]  /*5850*/  UIMAD UR5, UR6, -0xb, UR5 ;  /* 0xfffffff5060578a4 */ /* 0x000fe4000f8e0205 */
[----:B------:R-:W-:-:S04]  /*5860*/  ULOP3.LUT UR4, UR4, UR8, URZ, 0x3c, !UPT ;  /* 0x0000000804047292 */ /* 0x000fc8000f8e3c3f */
[----:B------:R-:W-:Y:S01]  /*5870*/  @UP1 ULOP3.LUT UR4, UR4, 0x1, UR6, 0x78, !UPT ;  /* 0x0000000104041892 */ /* 0x000fe2000f8e7806 */
[----:B----4-:R-:W-:-:S04]  /*5880*/  SHF.R.S32.HI R26, RZ, 0x1f, R25 ;  /* 0x0000001fff1a7819 */ /* 0x010fc80000011419 */
[----:B------:R-:W-:-:S04]  /*5890*/  LEA.HI R26, R26, R25, RZ, 0x7 ;  /* 0x000000191a1a7211 */ /* 0x000fc800078f38ff */
[----:B------:R-:W-:-:S05]  /*58a0*/  LOP3.LUT R26, R26, 0xffffff80, RZ, 0xc0, !PT ;  /* 0xffffff801a1a7812 */ /* 0x000fca00078ec0ff */
[----:B------:R-:W-:-:S05]  /*58b0*/  IMAD.IADD R26, R25, 0x1, -R26 ;  /* 0x00000001191a7824 */ /* 0x000fca00078e0a1a */
[----:B------:R-:W-:-:S04]  /*58c0*/  SHF.R.S32.HI R25, RZ, 0x1f, R26 ;  /* 0x0000001fff197819 */ /* 0x000fc8000001141a */
[----:B------:R-:W-:-:S04]  /*58d0*/  LEA.HI R25, R25, R26, RZ, 0x2 ;  /* 0x0000001a19197211 */ /* 0x000fc800078f10ff */
[----:B------:R-:W-:-:S05]  /*58e0*/  LOP3.LUT R25, R25, 0xfffffffc, RZ, 0xc0, !PT ;  /* 0xfffffffc19197812 */ /* 0x000fca00078ec0ff */
[----:B------:R-:W-:-:S04]  /*58f0*/  IMAD.IADD R40, R26, 0x1, -R25 ;  /* 0x000000011a287824 */ /* 0x000fc800078e0a19 */
[----:B------:R-:W-:Y:S01]  /*5900*/  IMAD.SHL.U32 R32, R40, 0x2, RZ ;  /* 0x0000000228207824 */ /* 0x000fe200078e00ff */
[----:B0--3--:R-:W-:Y:S06]  /*5910*/  @!P1 BRA `(.L_x_39) ;  /* 0x000000ac008c9947 */ /* 0x009fec0003800000 */
.L_x_332:
[----:B------:R3:W-:Y:S01]  /*5920*/  STL [R1+0xa4], R2 ;  /* 0x0000a40201007387 */ /* 0x0007e20000100800 */
[----:B------:R-:W-:Y:S01]  /*5930*/  ULDC UR8, c[0x0][0x284] ;  /* 0x0000a10000087ab9 */ /* 0x000fe20000000800 */
[----:B------:R-:W-:Y:S01]  /*5940*/  SHF.R.S32.HI R33, RZ, 0x1f, R32 ;  /* 0x0000001fff217819 */ /* 0x000fe20000011420 */
[----:B------:R-:W-:Y:S01]  /*5950*/  ULDC.64 UR6, c[0x0][0x5d0] ;  /* 0x0001740000067ab9 */ /* 0x000fe20000000a00 */
[----:B---3--:R-:W3:Y:S04]  /*5960*/  LDL.LU R2, [R1+0x8c] ;  /* 0x00008c0001027983 */ /* 0x008ee80000300800 */
[----:B-----5:R4:W-:Y:S04]  /*5970*/  STL [R1+0xa0], R0 ;  /* 0x0000a00001007387 */ /* 0x0209e80000100800 */
[----:B------:R-:W2:Y:S04]  /*5980*/  LDL R227, [R1+0x78] ;  /* 0x0000780001e37983 */ /* 0x000ea80000100800 */
[----:B----4-:R-:W4:Y:S01]  /*5990*/  LDL R0, [R1+0x88] ;  /* 0x0000880001007983 */ /* 0x010f220000100800 */
[----:B---3--:R-:W-:-:S03]  /*59a0*/  IMAD.SHL.U32 R37, R2, 0x100, RZ ;  /* 0x0000010002257824 */ /* 0x008fc600078e00ff */
[----:B------:R3:W5:Y:S01]  /*59b0*/  LDL.LU R2, [R1+0xa4] ;  /* 0x0000a40001027983 */ /* 0x0007620000300800 */
[----:B----4-:R-:W-:-:S03]  /*59c0*/  IMAD.SHL.U32 R34, R0, 0x40, RZ ;  /* 0x0000004000227824 */ /* 0x010fc600078e00ff */
[----:B------:R3:W5:Y:S02]  /*59d0*/  LDL.LU R0, [R1+0xa0] ;  /* 0x0000a00001007983 */ /* 0x0007640000300800 */
[----:B------:R-:W-:Y:S02]  /*59e0*/  ISETP.GE.AND P1, PT, R34, UR8, PT ;  /* 0x0000000822007c0c */ /* 0x000fe4000bf26270 */
[----:B--2---:R-:W-:Y:S02]  /*59f0*/  SHF.R.S32.HI R38, RZ, 0x1f, R227 ;  /* 0x0000001fff267819 */ /* 0x004fe400000114e3 */
[----:B------:R-:W-:Y:S01]  /*5a00*/  ISETP.GE.OR P1, PT, R37, R35, P1 ;  /* 0x000000232500720c */ /* 0x000fe20000f26670 */
[----:B0-----:R-:W-:-:S04]  /*5a10*/  IMAD.WIDE.U32 R24, R227, UR6, R32 ;  /* 0x00000006e3187c25 */ /* 0x001fc8000f8e0020 */
[----:B------:R-:W-:Y:S01]  /*5a20*/  IMAD R26, R38, UR6, RZ ;  /* 0x00000006261a7c24 */ /* 0x000fe2000f8e02ff */
[----:B------:R-:W-:Y:S02]  /*5a30*/  SHF.R.S32.HI R36, RZ, 0x1f, R37 ;  /* 0x0000001fff247819 */ /* 0x000fe40000011425 */
[----:B------:R-:W-:Y:S01]  /*5a40*/  IADD3 R24, P2, R37, R24, RZ ;  /* 0x0000001825187210 */ /* 0x000fe20007f5e0ff */
[----:B------:R-:W-:-:S05]  /*5a50*/  IMAD R27, R227, UR7, R26 ;  /* 0x00000007e31b7c24 */ /* 0x000fca000f8e021a */
[----:B------:R-:W-:Y:S01]  /*5a60*/  IADD3.X R25, R36, R25, R27, P2, !PT ;  /* 0x0000001924197210 */ /* 0x000fe200017fe41b */
[----:B---3--:R-:W-:Y:S06]  /*5a70*/  @P1 BRA `(.L_x_40) ;  /* 0x0000008c00cc1947 */ /* 0x008fec0003800000 */
[----:B------:R0:W-:Y:S01]  /*5a80*/  STL.64 [R1+0xa8], R4 ;  /* 0x0000a80401007387 */ /* 0x0001e20000100a00 */
[----:B------:R-:W2:Y:S01]  /*5a90*/  LDC.64 R28, c[0x0][0x5c8] ;  /* 0x00017200ff1c7b82 */ /* 0x000ea20000000a00 */
[----:B------:R-:W-:Y:S02]  /*5aa0*/  ULDC.64 UR6, c[0x0][0x5c0] ;  /* 0x0001700000067ab9 */ /* 0x000fe40000000a00 */
[----:B0-----:R-:W3:Y:S04]  /*5ab0*/  LDL.64 R4, [R1+0x90] ;  /* 0x0000900001047983 */ /* 0x001ee80000100a00 */
[----:B-----5:R0:W-:Y:S04]  /*5ac0*/  STL [R1+0xa4], R2 ;  /* 0x0000a40201007387 */ /* 0x0201e80000100800 */
[----:B0-----:R-:W3:Y:S04]  /*5ad0*/  LDL.LU R2, [R1+0x88] ;  /* 0x0000880001027983 */ /* 0x001ee80000300800 */
[----:B------:R0:W-:Y:S04]  /*5ae0*/  STL [R1+0xa0], R0 ;  /* 0x0000a00001007387 */ /* 0x0001e80000100800 */
[----:B0-----:R-:W4:Y:S01]  /*5af0*/  LDL R0, [R1+0x98] ;  /* 0x0000980001007983 */ /* 0x001f220000100800 */
[----:B---3--:R-:W-:-:S03]  /*5b00*/  IMAD.WIDE R30, R2, 0x40, R4 ;  /* 0x00000040021e7825 */ /* 0x008fc600078e0204 */
[----:B------:R0:W5:Y:S04]  /*5b10*/  LDL.LU.64 R4, [R1+0xa8] ;  /* 0x0000a80001047983 */ /* 0x0001680000300a00 */
[----:B------:R0:W5:Y:S01]  /*5b20*/  LDL.LU R2, [R1+0xa4] ;  /* 0x0000a40001027983 */ /* 0x0001620000300800 */
[-C--:B--2---:R-:W-:Y:S02]  /*5b30*/  IMAD R26, R31, R28.reuse, RZ ;  /* 0x0000001c1f1a7224 */ /* 0x084fe400078e02ff */
[----:B------:R-:W-:-:S04]  /*5b40*/  IMAD.WIDE.U32 R24, R30, R28, R24 ;  /* 0x0000001c1e187225 */ /* 0x000fc800078e0018 */
[----:B------:R-:W-:Y:S01]  /*5b50*/  IMAD R27, R30, R29, R26 ;  /* 0x0000001d1e1b7224 */ /* 0x000fe200078e021a */
[----:B------:R-:W-:Y:S01]  /*5b60*/  LEA R26, P1, R28, R24, 0x3 ;  /* 0x000000181c1a7211 */ /* 0x000fe200078218ff */
[----:B----4-:R-:W-:Y:S01]  /*5b70*/  IMAD.IADD R39, R0, 0x1, -R34 ;  /* 0x0000000100277824 */ /* 0x010fe200078e0a22 */
[----:B------:R-:W-:Y:S01]  /*5b80*/  IADD3 R24, P2, R24, UR6, RZ ;  /* 0x0000000618187c10 */ /* 0x000fe2000ff5e0ff */
[----:B------:R0:W5:Y:S01]  /*5b90*/  LDL.LU R0, [R1+0xa0] ;  /* 0x0000a00001007983 */ /* 0x0001620000300800 */
[----:B------:R-:W-:Y:S01]  /*5ba0*/  IMAD.IADD R27, R25, 0x1, R27 ;  /* 0x00000001191b7824 */ /* 0x000fe200078e021b */
[----:B------:R-:W-:-:S04]  /*5bb0*/  IADD3 R26, P4, R26, UR6, RZ ;  /* 0x000000061a1a7c10 */ /* 0x000fc8000ff9e0ff */
[----:B------:R-:W-:Y:S01]  /*5bc0*/  LEA.HI.X R29, R28, R27, R29, 0x3, P1 ;  /* 0x0000001b1c1d7211 */ /* 0x000fe200008f1c1d */
[----:B------:R-:W-:Y:S01]  /*5bd0*/  IMAD R28, R40, -0x2, R35 ;  /* 0xfffffffe281c7824 */ /* 0x000fe200078e0223 */
[----:B------:R-:W-:Y:S01]  /*5be0*/  FSETP.NEU.AND P1, PT, RZ, UR25, PT ;  /* 0x00000019ff007c0b */ /* 0x000fe2000bf2d000 */
[----:B------:R-:W-:Y:S01]  /*5bf0*/  BSSY B0, `(.L_x_40) ;  /* 0x00008db000007945 */ /* 0x000fe20003800000 */
[----:B------:R-:W-:Y:S02]  /*5c00*/  IADD3.X R25, R27, UR7, RZ, P2, !PT ;  /* 0x000000071b197c10 */ /* 0x000fe400097fe4ff */
[----:B------:R-:W-:Y:S01]  /*5c10*/  IADD3.X R27, R29, UR7, RZ, P4, !PT ;  /* 0x000000071d1b7c10 */ /* 0x000fe2000a7fe4ff */
[----:B------:R-:W-:-:S08]  /*5c20*/  IMAD.IADD R34, R28, 0x1, -R37 ;  /* 0x000000011c227824 */ /* 0x000fd000078e0a25 */
[----:B0-----:R-:W-:Y:S05]  /*5c30*/  @!P1 BRA `(.L_x_41) ;  /* 0x0000006800d89947 */ /* 0x001fea0003800000 */
[----:B------:R-:W-:Y:S01]  /*5c40*/  ULDC.64 UR6, c[0x0][0x5b8] ;  /* 0x00016e0000067ab9 */ /* 0x000fe20000000a00 */
[----:B------:R-:W-:Y:S01]  /*5c50*/  ULDC.64 UR8, c[0x0][0x5a8] ;  /* 0x00016a0000087ab9 */ /* 0x000fe20000000a00 */
[----:B------:R-:W-:Y:S01]  /*5c60*/  IMAD.WIDE.U32 R32, R227, UR6, R32 ;  /* 0x00000006e3207c25 */ /* 0x000fe2000f8e0020 */
[----:B------:R-:W-:Y:S03]  /*5c70*/  BSSY B1, `(.L_x_42) ;  /* 0x0000010000017945 */ /* 0x000fe60003800000 */
[----:B------:R-:W-:Y:S01]  /*5c80*/  IMAD R28, R38, UR6, RZ ;  /* 0x00000006261c7c24 */ /* 0x000fe2000f8e02ff */
[----:B------:R-:W-:-:S03]  /*5c90*/  IADD3 R32, P1, R37, R32, RZ ;  /* 0x0000002025207210 */ /* 0x000fc60007f3e0ff */
[----:B------:R-:W-:Y:S01]  /*5ca0*/  IMAD R29, R227, UR7, R28 ;  /* 0x00000007e31d7c24 */ /* 0x000fe2000f8e021c */
[----:B------:R-:W-:Y:S02]  /*5cb0*/  ULDC.64 UR6, c[0x0][0x5b0] ;  /* 0x00016c0000067ab9 */ /* 0x000fe40000000a00 */
[----:B------:R-:W-:Y:S02]  /*5cc0*/  IMAD R35, R31, UR6, RZ ;  /* 0x000000061f237c24 */ /* 0x000fe4000f8e02ff */
[----:B------:R-:W-:Y:S02]  /*5cd0*/  IADD3.X R33, R36, R33, R29, P1, !PT ;  /* 0x0000002124217210 */ /* 0x000fe40000ffe41d */
[----:B------:R-:W-:Y:S01]  /*5ce0*/  ISETP.GE.AND P1, PT, R39, 0x1, PT ;  /* 0x000000012700780c */ /* 0x000fe20003f26270 */
[C---:B------:R-:W-:Y:S02]  /*5cf0*/  IMAD R35, R30.reuse, UR7, R35 ;  /* 0x000000071e237c24 */ /* 0x040fe4000f8e0223 */
[----:B------:R-:W-:Y:S01]  /*5d00*/  IMAD.WIDE.U32 R28, R30, UR6, R32 ;  /* 0x000000061e1c7c25 */ /* 0x000fe2000f8e0020 */
[----:B------:R-:W-:-:S02]  /*5d10*/  ISETP.LT.OR P5, PT, R34, 0x1, !P1 ;  /* 0x000000012200780c */ /* 0x000fc40004fa1670 */
[----:B------:R-:W-:-:S04]  /*5d20*/  IADD3 R28, P2, R28, UR8, RZ ;  /* 0x000000081c1c7c10 */ /* 0x000fc8000ff5e0ff */
[--C-:B------:R-:W-:Y:S02]  /*5d30*/  IADD3.X R29, R29, UR9, R35.reuse, P2, !PT ;  /* 0x000000091d1d7c10 */ /* 0x100fe400097fe423 */
[----:B------:R-:W-:-:S05]  /*5d40*/  PRMT R35, RZ, 0x7610, R35 ;  /* 0x00007610ff237816 */ /* 0x000fca0000000023 */
[----:B------:R-:W-:Y:S05]  /*5d50*/  @P5 BRA `(.L_x_43) ;  /* 0x0000000000045947 */ /* 0x000fea0003800000 */
[----:B------:R0:W5:Y:S02]  /*5d60*/  LDG.E.U8 R35, desc[UR22][R28.64] ;  /* 0x000000161c237981 */ /* 0x000164000c1e1100 */
.L_x_43:
[----:B------:R-:W-:Y:S05]  /*5d70*/  BSYNC B1 ;  /* 0x0000000000017941 */ /* 0x000fea0003800000 */
.L_x_42:
[----:B-----5:R-:W-:Y:S01]  /*5d80*/  LOP3.LUT R35, R35, 0xff, RZ, 0xc0, !PT ;  /* 0x000000ff23237812 */ /* 0x020fe200078ec0ff */
[----:B------:R-:W-:Y:S01]  /*5d90*/  BSSY B1, `(.L_x_44) ;  /* 0x000000b000017945 */ /* 0x000fe20003800000 */
[----:B------:R-:W-:Y:S02]  /*5da0*/  ISETP.LT.OR P4, PT, R34, 0x2, !P1 ;  /* 0x000000022200780c */ /* 0x000fe40004f81670 */
[----:B------:R-:W-:-:S05]  /*5db0*/  F2FP.F16.E4M3.UNPACK_B R35, R35 ;  /* 0x00000023ff23723e */ /* 0x000fca00020006ff */
[----:B------:R-:W-:-:S05]  /*5dc0*/  HADD2.F32 R35, -RZ, R35.H0_H0 ;  /* 0x20000023ff237230 */ /* 0x000fca0000004100 */
[----:B------:R-:W-:-:S04]  /*5dd0*/  FMUL R35, R35, UR25 ;  /* 0x0000001923237c20 */ /* 0x000fc80008400000 */
[----:B------:R-:W-:-:S05]  /*5de0*/  FFMA R35, R226, UR24, R35 ;  /* 0x00000018e2237c23 */ /* 0x000fca0008000023 */
[----:B------:R-:W-:Y:S02]  /*5df0*/  F2FP.SATFINITE.E4M3.F32.PACK_AB_MERGE_C R37, RZ, R35, RZ ;  /* 0x00000023ff25723e */ /* 0x000fe400048070ff */
[----:B------:R-:W-:-:S03]  /*5e00*/  PRMT R35, RZ, 0x7610, R35 ;  /* 0x00007610ff237816 */ /* 0x000fc60000000023 */
[----:B------:R2:W-:Y:S01]  /*5e10*/  @!P5 STG.E.U8 desc[UR22][R24.64], R37 ;  /* 0x000000251800d986 */ /* 0x0005e2000c101116 */
[----:B------:R-:W-:Y:S05]  /*5e20*/  @P4 BRA `(.L_x_45) ;  /* 0x0000000000044947 */ /* 0x000fea0003800000 */
[----:B------:R3:W5:Y:S02]  /*5e30*/  LDG.E.U8 R35, desc[UR22][R28.64+0x1] ;  /* 0x000001161c237981 */ /* 0x000764000c1e1100 */
.L_x_45:
[----:B------:R-:W-:Y:S05]  /*5e40*/  BSYNC B1 ;  /* 0x0000000000017941 */ /* 0x000fea0003800000 */
.L_x_44:
[----:B-----5:R-:W-:Y:S01]  /*5e50*/  LOP3.LUT R35, R35, 0xff, RZ, 0xc0, !PT ;  /* 0x000000ff23237812 */ /* 0x020fe200078ec0ff */
[----:B------:R-:W-:Y:S01]  /*5e60*/  BSSY B1, `(.L_x_46) ;  /* 0x0000013000017945 */ /* 0x000fe20003800000 */
[----:B--2---:R-:W-:Y:S02]  /*5e70*/  IADD3 R37, P2, R30, 0x8, RZ ;  /* 0x000000081e257810 */ /* 0x004fe40007f5e0ff */
[----:B------:R-:W-:-:S03]  /*5e80*/  F2FP.F16.E4M3.UNPACK_B R35, R35 ;  /* 0x00000023ff23723e */ /* 0x000fc600020006ff */
[----:B------:R-:W-:Y:S01]  /*5e90*/  IMAD.X R31, RZ, RZ, R31, P2 ;  /* 0x000000ffff1f7224 */ /* 0x000fe200010e061f */
[----:B------:R-:W-:Y:S01]  /*5ea0*/  ISETP.GE.AND P2, PT, R39, 0x9, PT ;  /* 0x000000092700780c */ /* 0x000fe20003f46270 */
[----:B------:R-:W-:Y:S02]  /*5eb0*/  HADD2.F32 R35, -RZ, R35.H0_H0 ;  /* 0x20000023ff237230 */ /* 0x000fe40000004100 */
[----:B------:R-:W-:Y:S01]  /*5ec0*/  IMAD R36, R31, UR6, RZ ;  /* 0x000000061f247c24 */ /* 0x000fe2000f8e02ff */
[----:B------:R-:W-:Y:S01]  /*5ed0*/  ISETP.LT.OR P5, PT, R34, 0x1, !P2 ;  /* 0x000000012200780c */ /* 0x000fe200057a1670 */
[----:B------:R-:W-:-:S04]  /*5ee0*/  IMAD.WIDE.U32 R32, R37, UR6, R32 ;  /* 0x0000000625207c25 */ /* 0x000fc8000f8e0020 */
[----:B------:R-:W-:Y:S01]  /*5ef0*/  FMUL R30, R35, UR25 ;  /* 0x00000019231e7c20 */ /* 0x000fe20008400000 */
[----:B------:R-:W-:-:S03]  /*5f00*/  IMAD R37, R37, UR7, R36 ;  /* 0x0000000725257c24 */ /* 0x000fc6000f8e0224 */
[----:B------:R-:W-:Y:S01]  /*5f10*/  FFMA R225, R225, UR24, R30 ;  /* 0x00000018e1e17c23 */ /* 0x000fe2000800001e */
[----:B------:R-:W-:Y:S02]  /*5f20*/  IADD3 R30, P6, R32, UR8, RZ ;  /* 0x00000008201e7c10 */ /* 0x000fe4000ffde0ff */
[----:B------:R-:W-:Y:S02]  /*5f30*/  PRMT R32, RZ, 0x7610, R32 ;  /* 0x00007610ff207816 */ /* 0x000fe40000000020 */
[----:B------:R-:W-:Y:S02]  /*5f40*/  F2FP.SATFINITE.E4M3.F32.PACK_AB_MERGE_C R225, RZ, R225, RZ ;  /* 0x000000e1ffe1723e */ /* 0x000fe400048070ff */
[----:B------:R-:W-:-:S03]  /*5f50*/  IADD3.X R31, R33, UR9, R37, P6, !PT ;  /* 0x00000009211f7c10 */ /* 0x000fc6000b7fe425 */
[----:B------:R2:W-:Y:S01]  /*5f60*/  @!P4 STG.E.U8 desc[UR22][R24.64+0x1], R225 ;  /* 0x000001e11800c986 */ /* 0x0005e2000c101116 */
[----:B------:R-:W-:Y:S05]  /*5f70*/  @P5 BRA `(.L_x_47) ;  /* 0x0000000000045947 */ /* 0x000fea0003800000 */
[----:B------:R4:W5:Y:S02]  /*5f80*/  LDG.E.U8 R32, desc[UR22][R30.64] ;  /* 0x000000161e207981 */ /* 0x000964000c1e1100 */
.L_x_47:
[----:B------:R-:W-:Y:S05]  /*5f90*/  BSYNC B1 ;  /* 0x0000000000017941 */ /* 0x000fea0003800000 */
.L_x_46:
[----:B-----5:R-:W-:Y:S01]  /*5fa0*/  LOP3.LUT R32, R32, 0xff, RZ, 0xc0, !PT ;  /* 0x000000ff20207812 */ /* 0x020fe200078ec0ff */
[----:B------:R-:W-:Y:S01]  /*5fb0*/  BSSY B1, `(.L_x_48) ;  /* 0x000000b000017945 */ /* 0x000fe20003800000 */
[----:B------:R-:W-:Y:S02]  /*5fc0*/  ISETP.LT.OR P4, PT, R34, 0x2, !P2 ;  /* 0x000000022200780c */ /* 0x000fe40005781670 */
[----:B------:R-:W-:-:S05]  /*5fd0*/  F2FP.F16.E4M3.UNPACK_B R32, R32 ;  /* 0x00000020ff20723e */ /* 0x000fca00020006ff */
[----:B------:R-:W-:-:S05]  /*5fe0*/  HADD2.F32 R32, -RZ, R32.H0_H0 ;  /* 0x20000020ff207230 */ /* 0x000fca0000004100 */
[----:B------:R-:W-:Y:S01]  /*5ff0*/  FMUL R33, R32, UR25 ;  /* 0x0000001920217c20 */ /* 0x000fe20008400000 */
[----:B------:R-:W-:-:S03]  /*6000*/  PRMT R32, RZ, 0x7610, R32 ;  /* 0x00007610ff207816 */ /* 0x000fc60000000020 */
[----:B------:R-:W-:-:S05]  /*6010*/  FFMA R33, R224, UR24, R33 ;  /* 0x00000018e0217c23 */ /* 0x000fca0008000021 */
[----:B------:R-:W-:-:S05]  /*6020*/  F2FP.SATFINITE.E4M3.F32.PACK_AB_MERGE_C R33, RZ, R33, RZ ;  /* 0x00000021ff21723e */ /* 0x000fca00048070ff */
[----:B------:R0:W-:Y:S01]  /*6030*/  @!P5 STG.E.U8 desc[UR22][R26.64], R33 ;  /* 0x000000211a00d986 */ /* 0x0001e2000c101116 */
[----:B------:R-:W-:Y:S05]  /*6040*/  @P4 BRA `(.L_x_49) ;  /* 0x0000000000044947 */ /* 0x000fea0003800000 */
[----:B------:R0:W5:Y:S02]  /*6050*/  LDG.E.U8 R32, desc[UR22][R30.64+0x1] ;  /* 0x000001161e207981 */ /* 0x000164000c1e1100 */
.L_x_49:
[----:B------:R-:W-:Y:S05]  /*6060*/  BSYNC B1 ;  /* 0x0000000000017941 */ /* 0x000fea0003800000 */
.L_x_48:
[----:B-----5:R-:W-:Y:S01]  /*6070*/  LOP3.LUT R32, R32, 0xff, RZ, 0xc0, !PT ;  /* 0x000000ff20207812 */ /* 0x020fe200078ec0ff */
[----:B------:R-:W-:Y:S01]  /*6080*/  BSSY B1, `(.L_x_50) ;  /* 0x000000b000017945 */ /* 0x000fe20003800000 */
[----:B------:R-:W-:Y:S02]  /*6090*/  ISETP.LT.OR P5, PT, R34, 0x9, !P1 ;  /* 0x000000092200780c */ /* 0x000fe40004fa1670 */
[----:B------:R-:W-:-:S05]  /*60a0*/  F2FP.F16.E4M3.UNPACK_B R32, R32 ;  /* 0x00000020ff20723e */ /* 0x000fca00020006ff */
[----:B------:R-:W-:-:S05]  /*60b0*/  HADD2.F32 R32, -RZ, R32.H0_H0 ;  /* 0x20000020ff207230 */ /* 0x000fca0000004100 */
[----:B------:R-:W-:-:S04]  /*60c0*/  FMUL R32, R32, UR25 ;  /* 0x0000001920207c20 */ /* 0x000fc80008400000 */
[----:B------:R-:W-:-:S05]  /*60d0*/  FFMA R32, R223, UR24, R32 ;  /* 0x00000018df207c23 */ /* 0x000fca0008000020 */
[----:B0-----:R-:W-:Y:S02]  /*60e0*/  F2FP.SATFINITE.E4M3.F32.PACK_AB_MERGE_C R33, RZ, R32, RZ ;  /* 0x00000020ff21723e */ /* 0x001fe400048070ff */
[----:B------:R-:W-:-:S03]  /*60f0*/  PRMT R32, RZ, 0x7610, R32 ;  /* 0x00007610ff207816 */ /* 0x000fc60000000020 */
[----:B------:R0:W-:Y:S01]  /*6100*/  @!P4 STG.E.U8 desc[UR22][R26.64+0x1], R33 ;  /* 0x000001211a00c986 */ /* 0x0001e2000c101116 */
[----:B------:R-:W-:Y:S05]  /*6110*/  @P5 BRA `(.L_x_51) ;  /* 0x0000000000045947 */ /* 0x000fea0003800000 */
[----:B------:R0:W5:Y:S02]  /*6120*/  LDG.E.U8 R32, desc[UR22][R28.64+0x8] ;  /* 0x000008161c207981 */ /* 0x000164000c1e1100 */
.L_x_51:
[----:B------:R-:W-:Y:S05]  /*6130*/  BSYNC B1 ;  /* 0x0000000000017941 */ /* 0x000fea0003800000 */
.L_x_50:
[----:B-----5:R-:W-:Y:S01]  /*6140*/  LOP3.LUT R32, R32, 0xff, RZ, 0xc0, !PT ;  /* 0x000000ff20207812 */ /* 0x020fe200078ec0ff */
[----:B------:R-:W-:Y:S01]  /*6150*/  BSSY B1, `(.L_x_52) ;  /* 0x000000b000017945 */ /* 0x000fe20003800000 */
[----:B------:R-:W-:Y:S02]  /*6160*/  ISETP.LT.OR P4, PT, R34, 0xa, !P1 ;  /* 0x0000000a2200780c */ /* 0x000fe40004f81670 */
[----:B------:R-:W-:-:S05]  /*6170*/  F2FP.F16.E4M3.UNPACK_B R32, R32 ;  /* 0x00000020ff20723e */ /* 0x000fca00020006ff */
[----:B------:R-:W-:-:S05]  /*6180*/  HADD2.F32 R32, -RZ, R32.H0_H0 ;  /* 0x20000020ff207230 */ /* 0x000fca0000004100 */
[----:B0-----:R-:W-:Y:S01]  /*6190*/  FMUL R33, R32, UR25 ;  /* 0x0000001920217c20 */ /* 0x001fe20008400000 */
[----:B------:R-:W-:-:S03]  /*61a0*/  PRMT R32, RZ, 0x7610, R32 ;  /* 0x00007610ff207816 */ /* 0x000fc60000000020 */
[----:B------:R-:W-:-:S05]  /*61b0*/  FFMA R33, R222, UR24, R33 ;  /* 0x00000018de217c23 */ /* 0x000fca0008000021 */
[----:B------:R-:W-:-:S05]  /*61c0*/  F2FP.SATFINITE.E4M3.F32.PACK_AB_MERGE_C R33, RZ, R33, RZ ;  /* 0x00000021ff21723e */ /* 0x000fca00048070ff */
[----:B------:R0:W-:Y:S01]  /*61d0*/  @!P5 STG.E.U8 desc[UR22][R24.64+0x8], R33 ;  /* 0x000008211800d986 */ /* 0x0001e2000c101116 */
[----:B------:R-:W-:Y:S05]  /*61e0*/  @P4 BRA `(.L_x_53) ;  /* 0x0000000000044947 */ /* 0x000fea0003800000 */
[----:B------:R0:W5:Y:S02]  /*61f0*/  LDG.E.U8 R32, desc[UR22][R28.64+0x9] ;  /* 0x000009161c207981 */ /* 0x000164000c1e1100 */
.L_x_53:
[----:B------:R-:W-:Y:S05]  /*6200*/  BSYNC B1 ;  /* 0x0000000000017941 */ /* 0x000fea0003800000 */
.L_x_52:
        /* <DEDUP_REMOVED lines=12> */
.L_x_55:
[----:B------:R-:W-:Y:S05]  /*62d0*/  BSYNC B1 ;  /* 0x0000000000017941 */ /* 0x000fea0003800000 */
.L_x_54:
        /* <DEDUP_REMOVED lines=12> */
.L_x_57:
[----:B------:R-:W-:Y:S05]  /*63a0*/  BSYNC B1 ;  /* 0x0000000000017941 */ /* 0x000fea0003800000 */
.L_x_56:
        /* <DEDUP_REMOVED lines=12> */
.L_x_59:
[----:B------:R-:W-:Y:S05]  /*6470*/  BSYNC B1 ;  /* 0x0000000000017941 */ /* 0x000fea0003800000 */
.L_x_58:
        /* <DEDUP_REMOVED lines=12> */
.L_x_61:
[----:B------:R-:W-:Y:S05]  /*6540*/  BSYNC B1 ;  /* 0x0000000000017941 */ /* 0x000fea0003800000 */
.L_x_60:
        /* <DEDUP_REMOVED lines=12> */
.L_x_63:
[----:B------:R-:W-:Y:S05]  /*6610*/  BSYNC B1 ;  /* 0x0000000000017941 */ /* 0x000fea0003800000 */
.L_x_62:
        /* <DEDUP_REMOVED lines=12> */
.L_x_65:
[----:B------:R-:W-:Y:S05]  /*66e0*/  BSYNC B1 ;  /* 0x0000000000017941 */ /* 0x000fea0003800000 */
.L_x_64:
        /* <DEDUP_REMOVED lines=12> */
.L_x_67:
[----:B------:R-:W-:Y:S05]  /*67b0*/  BSYNC B1 ;  /* 0x0000000000017941 */ /* 0x000fea0003800000 */
.L_x_66:
        /* <DEDUP_REMOVED lines=12> */
.L_x_69:
[----:B------:R-:W-:Y:S05]  /*6880*/  BSYNC B1 ;  /* 0x0000000000017941 */ /* 0x000fea0003800000 */
.L_x_68:
        /* <DEDUP_REMOVED lines=12> */
.L_x_71:
[----:B------:R-:W-:Y:S05]  /*6950*/  BSYNC B1 ;  /* 0x0000000000017941 */ /* 0x000fea0003800000 */
.L_x_70:
        /* <DEDUP_REMOVED lines=12> */
.L_x_73:
[----:B------:R-:W-:Y:S05]  /*6a20*/  BSYNC B1 ;  /* 0x0000000000017941 */ /* 0x000fea0003800000 */
.L_x_72:
        /* <DEDUP_REMOVED lines=12> */
.L_x_75:
[----:B------:R-:W-:Y:S05]  /*6af0*/  BSYNC B1 ;  /* 0x0000000000017941 */ /* 0x000fea0003800000 */
.L_x_74:
        /* <DEDUP_REMOVED lines=12> */
.L_x_77:
[----:B------:R-:W-:Y:S05]  /*6bc0*/  BSYNC B1 ;  /* 0x0000000000017941 */ /* 0x000fea0003800000 */
.L_x_76:
        /* <DEDUP_REMOVED lines=12> */
.L_x_79:
[----:B------:R-:W-:Y:S05]  /*6c90*/  BSYNC B1 ;  /* 0x0000000000017941 */ /* 0x000fea0003800000 */
.L_x_78:
        /* <DEDUP_REMOVED lines=12> */
.L_x_81:
[----:B------:R-:W-:Y:S05]  /*6d60*/  BSYNC B1 ;  /* 0x0000000000017941 */ /* 0x000fea0003800000 */
.L_x_80:
        /* <DEDUP_REMOVED lines=12> */
.L_x_83:
[----:B------:R-:W-:Y:S05]  /*6e30*/  BSYNC B1 ;  /* 0x0000000000017941 */ /* 0x000fea0003800000 */
.L_x_82:
        /* <DEDUP_REMOVED lines=12> */
.L_x_85:
[----:B------:R-:W-:Y:S05]  /*6f00*/  BSYNC B1 ;  /* 0x0000000000017941 */ /* 0x000fea0003800000 */
.L_x_84:
        /* <DEDUP_REMOVED lines=12> */
.L_x_87:
[----:B------:R-:W-:Y:S05]  /*6fd0*/  BSYNC B1 ;  /* 0x0000000000017941 */ /* 0x000fea0003800000 */
.L_x_86:
        /* <DEDUP_REMOVED lines=12> */
.L_x_89:
[----:B------:R-:W-:Y:S05]  /*70a0*/  BSYNC B1 ;  /* 0x0000000000017941 */ /* 0x000fea0003800000 */
.L_x_88:
        /* <DEDUP_REMOVED lines=12> */
.L_x_91:
[----:B------:R-:W-:Y:S05]  /*7170*/  BSYNC B1 ;  /* 0x0000000000017941 */ /* 0x000fea0003800000 */
.L_x_90:
        /* <DEDUP_REMOVED lines=12> */
.L_x_93:
[----:B------:R-:W-:Y:S05]  /*7240*/  BSYNC B1 ;  /* 0x0000000000017941 */ /* 0x000fea0003800000 */
.L_x_92:
        /* <DEDUP_REMOVED lines=12> */
.L_x_95:
[----:B------:R-:W-:Y:S05]  /*7310*/  BSYNC B1 ;  /* 0x0000000000017941 */ /* 0x000fea0003800000 */
.L_x_94:
        /* <DEDUP_REMOVED lines=12> */
.L_x_97:
[----:B------:R-:W-:Y:S05]  /*73e0*/  BSYNC B1 ;  /* 0x0000000000017941 */ /* 0x000fea0003800000 */
.L_x_96:
        /* <DEDUP_REMOVED lines=12> */
.L_x_99:
[----:B------:R-:W-:Y:S05]  /*74b0*/  BSYNC B1 ;  /* 0x0000000000017941 */ /* 0x000fea0003800000 */
.L_x_98:
        /* <DEDUP_REMOVED lines=12> */
.L_x_101:
[----:B------:R-:W-:Y:S05]  /*7580*/  BSYNC B1 ;  /* 0x0000000000017941 */ /* 0x000fea0003800000 */
.L_x_100:
        /* <DEDUP_REMOVED lines=12> */
.L_x_103:
[----:B------:R-:W-:Y:S05]  /*7650*/  BSYNC B1 ;  /* 0x0000000000017941 */ /* 0x000fea0003800000 */
.L_x_102:
        /* <DEDUP_REMOVED lines=12> */
.L_x_105:
[----:B------:R-:W-:Y:S05]  /*7720*/  BSYNC B1 ;  /* 0x0000000000017941 */ /* 0x000fea0003800000 */
.L_x_104:
        /* <DEDUP_REMOVED lines=12> */
.L_x_107:
[----:B------:R-:W-:Y:S05]  /*77f0*/  BSYNC B1 ;  /* 0x0000000000017941 */ /* 0x000fea0003800000 */
.L_x_106:
        /* <DEDUP_REMOVED lines=12> */
.L_x_109:
[----:B------:R-:W-:Y:S05]  /*78c0*/  BSYNC B1 ;  /* 0x0000000000017941 */ /* 0x000fea0003800000 */
.L_x_108:
        /* <DEDUP_REMOVED lines=12> */
.L_x_111:
[----:B------:R-:W-:Y:S05]  /*7990*/  BSYNC B1 ;  /* 0x0000000000017941 */ /* 0x000fea0003800000 */
.L_x_110:
        /* <DEDUP_REMOVED lines=12> */
.L_x_113:
[----:B------:R-:W-:Y:S05]  /*7a60*/  BSYNC B1 ;  /* 0x0000000000017941 */ /* 0x000fea0003800000 */
.L_x_112:
        /* <DEDUP_REMOVED lines=12> */
.L_x_115:
[----:B------:R-:W-:Y:S05]  /*7b30*/  BSYNC B1 ;  /* 0x0000000000017941 */ /* 0x000fea0003800000 */
.L_x_114:
        /* <DEDUP_REMOVED lines=12> */
.L_x_117:
[----:B------:R-:W-:Y:S05]  /*7c00*/  BSYNC B1 ;  /* 0x0000000000017941 */ /* 0x000fea0003800000 */
.L_x_116:
        /* <DEDUP_REMOVED lines=12> */
.L_x_119:
[----:B------:R-:W-:Y:S05]  /*7cd0*/  BSYNC B1 ;  /* 0x0000000000017941 */ /* 0x000fea0003800000 */
.L_x_118:
        /* <DEDUP_REMOVED lines=12> */
.L_x_121:
[----:B------:R-:W-:Y:S05]  /*7da0*/  BSYNC B1 ;  /* 0x0000000000017941 */ /* 0x000fea0003800000 */
.L_x_120:
        /* <DEDUP_REMOVED lines=12> */
.L_x_123:
[----:B------:R-:W-:Y:S05]  /*7e70*/  BSYNC B1 ;  /* 0x0000000000017941 */ /* 0x000fea0003800000 */
.L_x_122:
        /* <DEDUP_REMOVED lines=12> */
.L_x_125:
[----:B------:R-:W-:Y:S05]  /*7f40*/  BSYNC B1 ;  /* 0x0000000000017941 */ /* 0x000fea0003800000 */
.L_x_124:
        /* <DEDUP_REMOVED lines=12> */
.L_x_127:
[----:B------:R-:W-:Y:S05]  /*8010*/  BSYNC B1 ;  /* 0x0000000000017941 */ /* 0x000fea0003800000 */
.L_x_126:
        /* <DEDUP_REMOVED lines=12> */
.L_x_129:
[----:B------:R-:W-:Y:S05]  /*80e0*/  BSYNC B1 ;  /* 0x0000000000017941 */ /* 0x000fea0003800000 */
.L_x_128:
        /* <DEDUP_REMOVED lines=12> */
.L_x_131:
[----:B------:R-:W-:Y:S05]  /*81b0*/  BSYNC B1 ;  /* 0x0000000000017941 */ /* 0x000fea0003800000 */
.L_x_130:
        /* <DEDUP_REMOVED lines=12> */
.L_x_133:
[----:B------:R-:W-:Y:S05]  /*8280*/  BSYNC B1 ;  /* 0x0000000000017941 */ /* 0x000fea0003800000 */
.L_x_132:
        /* <DEDUP_REMOVED lines=12> */
.L_x_135:
[----:B------:R-:W-:Y:S05]  /*8350*/  BSYNC B1 ;  /* 0x0000000000017941 */ /* 0x000fea0003800000 */
.L_x_134:
        /* <DEDUP_REMOVED lines=12> */
.L_x_137:
[----:B------:R-:W-:Y:S05]  /*8420*/  BSYNC B1 ;  /* 0x0000000000017941 */ /* 0x000fea0003800000 */
.L_x_136:
        /* <DEDUP_REMOVED lines=12> */
.L_x_139:
[----:B------:R-:W-:Y:S05]  /*84f0*/  BSYNC B1 ;  /* 0x0000000000017941 */ /* 0x000fea0003800000 */
.L_x_138:
        /* <DEDUP_REMOVED lines=12> */
.L_x_141:
[----:B------:R-:W-:Y:S05]  /*85c0*/  BSYNC B1 ;  /* 0x0000000000017941 */ /* 0x000fea0003800000 */
.L_x_140:
        /* <DEDUP_REMOVED lines=12> */
.L_x_143:
[----:B------:R-:W-:Y:S05]  /*8690*/  BSYNC B1 ;  /* 0x0000000000017941 */ /* 0x000fea0003800000 */
.L_x_142:
        /* <DEDUP_REMOVED lines=12> */
.L_x_145:
[----:B------:R-:W-:Y:S05]  /*8760*/  BSYNC B1 ;  /* 0x0000000000017941 */ /* 0x000fea0003800000 */
.L_x_144:
        /* <DEDUP_REMOVED lines=12> */
.L_x_147:
[----:B------:R-:W-:Y:S05]  /*8830*/  BSYNC B1 ;  /* 0x0000000000017941 */ /* 0x000fea0003800000 */
.L_x_146:
        /* <DEDUP_REMOVED lines=12> */
.L_x_149:
[----:B------:R-:W-:Y:S05]  /*8900*/  BSYNC B1 ;  /* 0x0000000000017941 */ /* 0x000fea0003800000 */
.L_x_148:
        /* <DEDUP_REMOVED lines=12> */
.L_x_151:
[----:B------:R-:W-:Y:S05]  /*89d0*/  BSYNC B1 ;  /* 0x0000000000017941 */ /* 0x000fea0003800000 */
.L_x_150:
        /* <DEDUP_REMOVED lines=12> */
.L_x_153:
[----:B------:R-:W-:Y:S05]  /*8aa0*/  BSYNC B1 ;  /* 0x0000000000017941 */ /* 0x000fea0003800000 */
.L_x_152:
        /* <DEDUP_REMOVED lines=12> */
.L_x_155:
[----:B------:R-:W-:Y:S05]  /*8b70*/  BSYNC B1 ;  /* 0x0000000000017941 */ /* 0x000fea0003800000 */
.L_x_154:
        /* <DEDUP_REMOVED lines=12> */
.L_x_157:
[----:B------:R-:W-:Y:S05]  /*8c40*/  BSYNC B1 ;  /* 0x0000000000017941 */ /* 0x000fea0003800000 */
.L_x_156:
        /* <DEDUP_REMOVED lines=12> */
.L_x_159:
[----:B------:R-:W-:Y:S05]  /*8d10*/  BSYNC B1 ;  /* 0x0000000000017941 */ /* 0x000fea0003800000 */
.L_x_158:
        /* <DEDUP_REMOVED lines=12> */
.L_x_161:
[----:B------:R-:W-:Y:S05]  /*8de0*/  BSYNC B1 ;  /* 0x0000000000017941 */ /* 0x000fea0003800000 */
.L_x_160:
        /* <DEDUP_REMOVED lines=12> */
.L_x_163:
[----:B------:R-:W-:Y:S05]  /*8eb0*/  BSYNC B1 ;  /* 0x0000000000017941 */ /* 0x000fea0003800000 */
.L_x_162:
        /* <DEDUP_REMOVED lines=12> */
.L_x_165:
[----:B------:R-:W-:Y:S05]  /*8f80*/  BSYNC B1 ;  /* 0x0000000000017941 */ /* 0x000fea0003800000 */
.L_x_164:
        /* <DEDUP_REMOVED lines=12> */
.L_x_167:
[----:B------:R-:W-:Y:S05]  /*9050*/  BSYNC B1 ;  /* 0x0000000000017941 */ /* 0x000fea0003800000 */
.L_x_166:
        /* <DEDUP_REMOVED lines=12> */
.L_x_169:
[----:B------:R-:W-:Y:S05]  /*9120*/  BSYNC B1 ;  /* 0x0000000000017941 */ /* 0x000fea0003800000 */
.L_x_168:
        /* <DEDUP_REMOVED lines=12> */
.L_x_171:
[----:B------:R-:W-:Y:S05]  /*91f0*/  BSYNC B1 ;  /* 0x0000000000017941 */ /* 0x000fea0003800000 */
.L_x_170:
        /* <DEDUP_REMOVED lines=12> */
.L_x_173:
[----:B------:R-:W-:Y:S05]  /*92c0*/  BSYNC B1 ;  /* 0x0000000000017941 */ /* 0x000fea0003800000 */
.L_x_172:
        /* <DEDUP_REMOVED lines=12> */
.L_x_175:
[----:B------:R-:W-:Y:S05]  /*9390*/  BSYNC B1 ;  /* 0x0000000000017941 */ /* 0x000fea0003800000 */
.L_x_174:
        /* <DEDUP_REMOVED lines=12> */
.L_x_177:
[----:B------:R-:W-:Y:S05]  /*9460*/  BSYNC B1 ;  /* 0x0000000000017941 */ /* 0x000fea0003800000 */
.L_x_176:
        /* <DEDUP_REMOVED lines=12> */
.L_x_179:
[----:B------:R-:W-:Y:S05]  /*9530*/  BSYNC B1 ;  /* 0x0000000000017941 */ /* 0x000fea0003800000 */
.L_x_178:
        /* <DEDUP_REMOVED lines=12> */
.L_x_181:
[----:B------:R-:W-:Y:S05]  /*9600*/  BSYNC B1 ;  /* 0x0000000000017941 */ /* 0x000fea0003800000 */
.L_x_180:
        /* <DEDUP_REMOVED lines=12> */
.L_x_183:
[----:B------:R-:W-:Y:S05]  /*96d0*/  BSYNC B1 ;  /* 0x0000000000017941 */ /* 0x000fea0003800000 */
.L_x_182:
        /* <DEDUP_REMOVED lines=12> */
.L_x_185:
[----:B------:R-:W-:Y:S05]  /*97a0*/  BSYNC B1 ;  /* 0x0000000000017941 */ /* 0x000fea0003800000 */
.L_x_184:
        /* <DEDUP_REMOVED lines=12> */
.L_x_187:
[----:B------:R-:W-:Y:S05]  /*9870*/  BSYNC B1 ;  /* 0x0000000000017941 */ /* 0x000fea0003800000 */
.L_x_186:
        /* <DEDUP_REMOVED lines=12> */
.L_x_189:
[----:B------:R-:W-:Y:S05]  /*9940*/  BSYNC B1 ;  /* 0x0000000000017941 */ /* 0x000fea0003800000 */
.L_x_188:
        /* <DEDUP_REMOVED lines=12> */
.L_x_191:
[----:B------:R-:W-:Y:S05]  /*9a10*/  BSYNC B1 ;  /* 0x0000000000017941 */ /* 0x000fea0003800000 */
.L_x_190:
        /* <DEDUP_REMOVED lines=12> */
.L_x_193:
[----:B------:R-:W-:Y:S05]  /*9ae0*/  BSYNC B1 ;  /* 0x0000000000017941 */ /* 0x000fea0003800000 */
.L_x_192:
[----:B-----5:R-:W-:Y:S01]  /*9af0*/  LOP3.LUT R32, R32, 0xff, RZ, 0xc0, !PT ;  /* 0x000000ff20207812 */ /* 0x020fe200078ec0ff */
[----:B------:R-:W-:Y:S01]  /*9b00*/  BSSY B1, `(.L_x_194) ;  /* 0x000000b000017945 */ /* 0x000fe20003800000 */
[----:B------:R-:W-:Y:S02]  /*9b10*/  ISETP.LT.OR P5, PT, R34, 0x99, !P1 ;  /* 0x000000992200780c */ /* 0x000fe40004fa1670 */
[----:B------:R-:W-:-:S05]  /*9b20*/  F2FP.F16.E4M3.UNPACK_B R32, R32 ;  /* 0x00000020ff20723e */ /* 0x000fca00020006ff */
[----:B------:R-:W-:-:S05]  /*9b30*/  HADD2.F32 R32, -RZ, R32.H0_H0 ;  /* 0x20000020ff207230 */ /* 0x000fca0000004100 */
[----:B------:R-:W-:-:S04]  /*9b40*/  FMUL R32, R32, UR25 ;  /* 0x0000001920207c20 */ /* 0x000fc80008400000 */
[----:B------:R-:W-:Y:S01]  /*9b50*/  FFMA R32, R23, UR24, R32 ;  /* 0x0000001817207c23 */ /* 0x000fe20008000020 */
[----:B------:R-:W-:-:S04]  /*9b60*/  PRMT R23, RZ, 0x7610, R23 ;  /* 0x00007610ff177816 */ /* 0x000fc80000000017 */
[----:B0-----:R-:W-:-:S05]  /*9b70*/  F2FP.SATFINITE.E4M3.F32.PACK_AB_MERGE_C R33, RZ, R32, RZ ;  /* 0x00000020ff21723e */ /* 0x001fca00048070ff */
[----:B------:R0:W-:Y:S01]  /*9b80*/  @!P4 STG.E.U8 desc[UR22][R26.64+0x91], R33 ;  /* 0x000091211a00c986 */ /* 0x0001e2000c101116 */
[----:B------:R-:W-:Y:S05]  /*9b90*/  @P5 BRA `(.L_x_195) ;  /* 0x0000000000045947 */ /* 0x000fea0003800000 */
[----:B------:R0:W5:Y:S02]  /*9ba0*/  LDG.E.U8 R23, desc[UR22][R28.64+0x98] ;  /* 0x000098161c177981 */ /* 0x000164000c1e1100 */
.L_x_195:
[----:B------:R-:W-:Y:S05]  /*9bb0*/  BSYNC B1 ;  /* 0x0000000000017941 */ /* 0x000fea0003800000 */
.L_x_194:
        /* <DEDUP_REMOVED lines=8> */
[----:B------:R-:W-:-:S05]  /*9c40*/  F2FP.SATFINITE.E4M3.F32.PACK_AB_MERGE_C R23, RZ, R23, RZ ;  /* 0x00000017ff17723e */ /* 0x000fca00048070ff */
[----:B------:R0:W-:Y:S01]  /*9c50*/  @!P5 STG.E.U8 desc[UR22][R24.64+0x98], R23 ;  /* 0x000098171800d986 */ /* 0x0001e2000c101116 */
[----:B------:R-:W-:Y:S05]  /*9c60*/  @P4 BRA `(.L_x_197) ;  /* 0x0000000000044947 */ /* 0x000fea0003800000 */
[----:B------:R0:W5:Y:S02]  /*9c70*/  LDG.E.U8 R22, desc[UR22][R28.64+0x99] ;  /* 0x000099161c167981 */ /* 0x000164000c1e1100 */
.L_x_197:
[----:B------:R-:W-:Y:S05]  /*9c80*/  BSYNC B1 ;  /* 0x0000000000017941 */ /* 0x000fea0003800000 */
.L_x_196:
        /* <DEDUP_REMOVED lines=12> */
.L_x_199:
[----:B------:R-:W-:Y:S05]  /*9d50*/  BSYNC B1 ;  /* 0x0000000000017941 */ /* 0x000fea0003800000 */
.L_x_198:
        /* <DEDUP_REMOVED lines=12> */
.L_x_201:
[----:B------:R-:W-:Y:S05]  /*9e20*/  BSYNC B1 ;  /* 0x0000000000017941 */ /* 0x000fea0003800000 */
.L_x_200:
        /* <DEDUP_REMOVED lines=12> */
.L_x_203:
[----:B------:R-:W-:Y:S05]  /*9ef0*/  BSYNC B1 ;  /* 0x0000000000017941 */ /* 0x000fea0003800000 */
.L_x_202:
        /* <DEDUP_REMOVED lines=12> */
.L_x_205:
[----:B------:R-:W-:Y:S05]  /*9fc0*/  BSYNC B1 ;  /* 0x0000000000017941 */ /* 0x000fea0003800000 */
.L_x_204:
        /* <DEDUP_REMOVED lines=12> */
.L_x_207:
[----:B------:R-:W-:Y:S05]  /*a090*/  BSYNC B1 ;  /* 0x0000000000017941 */ /* 0x000fea0003800000 */
.L_x_206:
        /* <DEDUP_REMOVED lines=12> */
.L_x_209:
[----:B------:R-:W-:Y:S05]  /*a160*/  BSYNC B1 ;  /* 0x0000000000017941 */ /* 0x000fea0003800000 */
.L_x_208:
        /* <DEDUP_REMOVED lines=12> */
.L_x_211:
[----:B------:R-:W-:Y:S05]  /*a230*/  BSYNC B1 ;  /* 0x0000000000017941 */ /* 0x000fea0003800000 */
.L_x_210:
        /* <DEDUP_REMOVED lines=12> */
.L_x_213:
[----:B------:R-:W-:Y:S05]  /*a300*/  BSYNC B1 ;  /* 0x0000000000017941 */ /* 0x000fea0003800000 */
.L_x_212:
        /* <DEDUP_REMOVED lines=12> */
.L_x_215:
[----:B------:R-:W-:Y:S05]  /*a3d0*/  BSYNC B1 ;  /* 0x0000000000017941 */ /* 0x000fea0003800000 */
.L_x_214:
        /* <DEDUP_REMOVED lines=12> */
.L_x_217:
[----:B------:R-:W-:Y:S05]  /*a4a0*/  BSYNC B1 ;  /* 0x0000000000017941 */ /* 0x000fea0003800000 */
.L_x_216:
        /* <DEDUP_REMOVED lines=12> */
.L_x_219:
[----:B------:R-:W-:Y:S05]  /*a570*/  BSYNC B1 ;  /* 0x0000000000017941 */ /* 0x000fea0003800000 */
.L_x_218:
        /* <DEDUP_REMOVED lines=12> */
.L_x_221:
[----:B------:R-:W-:Y:S05]  /*a640*/  BSYNC B1 ;  /* 0x0000000000017941 */ /* 0x000fea0003800000 */
.L_x_220:
        /* <DEDUP_REMOVED lines=12> */
.L_x_223:
[----:B------:R-:W-:Y:S05]  /*a710*/  BSYNC B1 ;  /* 0x0000000000017941 */ /* 0x000fea0003800000 */
.L_x_222:
        /* <DEDUP_REMOVED lines=12> */
.L_x_225:
[----:B------:R-:W-:Y:S05]  /*a7e0*/  BSYNC B1 ;  /* 0x0000000000017941 */ /* 0x000fea0003800000 */
.L_x_224:
        /* <DEDUP_REMOVED lines=12> */
.L_x_227:
[----:B------:R-:W-:Y:S05]  /*a8b0*/  BSYNC B1 ;  /* 0x0000000000017941 */ /* 0x000fea0003800000 */
.L_x_226:
        /* <DEDUP_REMOVED lines=12> */
.L_x_229:
[----:B------:R-:W-:Y:S05]  /*a980*/  BSYNC B1 ;  /* 0x0000000000017941 */ /* 0x000fea0003800000 */
.L_x_228:
        /* <DEDUP_REMOVED lines=12> */
.L_x_231:
[----:B------:R-:W-:Y:S05]  /*aa50*/  BSYNC B1 ;  /* 0x0000000000017941 */ /* 0x000fea0003800000 */
.L_x_230:
        /* <DEDUP_REMOVED lines=12> */
.L_x_233:
[----:B------:R-:W-:Y:S05]  /*ab20*/  BSYNC B1 ;  /* 0x0000000000017941 */ /* 0x000fea0003800000 */
.L_x_232:
        /* <DEDUP_REMOVED lines=12> */
.L_x_235:
[----:B------:R-:W-:Y:S05]  /*abf0*/  BSYNC B1 ;  /* 0x0000000000017941 */ /* 0x000fea0003800000 */
.L_x_234:
        /* <DEDUP_REMOVED lines=12> */
.L_x_237:
[----:B------:R-:W-:Y:S05]  /*acc0*/  BSYNC B1 ;  /* 0x0000000000017941 */ /* 0x000fea0003800000 */
.L_x_236:
[----:B-----5:R-:W-:Y:S01]  /*acd0*/  LOP3.LUT R2, R2, 0xff, RZ, 0xc0, !PT ;  /* 0x000000ff02027812 */ /* 0x020fe200078ec0ff */
[----:B------:R-:W-:Y:S01]  /*ace0*/  BSSY B1, `(.L_x_238) ;  /* 0x000000b000017945 */ /* 0x000fe20003800000 */
[----:B------:R-:W-:Y:S02]  /*acf0*/  ISETP.LT.OR P5, PT, R34, 0xc1, !P2 ;  /* 0x000000c12200780c */ /* 0x000fe400057a1670 */
[----:B------:R-:W-:-:S05]  /*ad00*/  F2FP.F16.E4M3.UNPACK_B R2, R2 ;  /* 0x00000002ff02723e */ /* 0x000fca00020006ff */
[----:B------:R-:W-:-:S05]  /*ad10*/  HADD2.F32 R2, -RZ, R2.H0_H0 ;  /* 0x20000002ff027230 */ /* 0x000fca0000004100 */
[----:B0-----:R-:W-:-:S04]  /*ad20*/  FMUL R3, R2, UR25 ;  /* 0x0000001902037c20 */ /* 0x001fc80008400000 */
[----:B------:R-:W-:Y:S01]  /*ad30*/  FFMA R3, R0, UR24, R3 ;  /* 0x0000001800037c23 */ /* 0x000fe20008000003 */
[----:B------:R-:W-:-:S04]  /*ad40*/  PRMT R0, RZ, 0x7610, R0 ;  /* 0x00007610ff007816 */ /* 0x000fc80000000000 */
[----:B------:R-:W-:-:S05]  /*ad50*/  F2FP.SATFINITE.E4M3.F32.PACK_AB_MERGE_C R3, RZ, R3, RZ ;  /* 0x00000003ff03723e */ /* 0x000fca00048070ff */
[----:B------:R0:W-:Y:S01]  /*ad60*/  @!P4 STG.E.U8 desc[UR22][R24.64+0xc1], R3 ;  /* 0x0000c1031800c986 */ /* 0x0001e2000c101116 */
[----:B------:R-:W-:Y:S05]  /*ad70*/  @P5 BRA `(.L_x_239) ;  /* 0x0000000000045947 */ /* 0x000fea0003800000 */
[----:B------:R0:W5:Y:S02]  /*ad80*/  LDG.E.U8 R0, desc[UR22][R30.64+0xc0] ;  /* 0x0000c0161e007981 */ /* 0x000164000c1e1100 */
.L_x_239:
[----:B------:R-:W-:Y:S05]  /*ad90*/  BSYNC B1 ;  /* 0x0000000000017941 */ /* 0x000fea0003800000 */
.L_x_238:
[----:B------:R-:W2:Y:S01]  /*ada0*/  LDL.LU R2, [R1] ;  /* 0x0000000001027983 */ /* 0x000ea20000300800 */
[----:B-----5:R-:W-:Y:S01]  /*adb0*/  LOP3.LUT R0, R0, 0xff, RZ, 0xc0, !PT ;  /* 0x000000ff00007812 */ /* 0x020fe200078ec0ff */
[----:B------:R-:W-:Y:S01]  /*adc0*/  BSSY B1, `(.L_x_240) ;  /* 0x000000b000017945 */ /* 0x000fe20003800000 */
[----:B------:R-:W-:Y:S02]  /*add0*/  ISETP.LT.OR P4, PT, R34, 0xc2, !P2 ;  /* 0x000000c22200780c */ /* 0x000fe40005781670 */
[----:B------:R-:W-:-:S05]  /*ade0*/  F2FP.F16.E4M3.UNPACK_B R0, R0 ;  /* 0x00000000ff00723e */ /* 0x000fca00020006ff */
[----:B------:R-:W-:-:S05]  /*adf0*/  HADD2.F32 R0, -RZ, R0.H0_H0 ;  /* 0x20000000ff007230 */ /* 0x000fca0000004100 */
[----:B------:R-:W-:-:S04]  /*ae00*/  FMUL R0, R0, UR25 ;  /* 0x0000001900007c20 */ /* 0x000fc80008400000 */
[----:B--2---:R-:W-:-:S05]  /*ae10*/  FFMA R0, R2, UR24, R0 ;  /* 0x0000001802007c23 */ /* 0x004fca0008000000 */
[----:B0-----:R-:W-:Y:S02]  /*ae20*/  F2FP.SATFINITE.E4M3.F32.PACK_AB_MERGE_C R3, RZ, R0, RZ ;  /* 0x00000000ff03723e */ /* 0x001fe400048070ff */
[----:B------:R-:W-:-:S03]  /*ae30*/  PRMT R0, RZ, 0x7610, R0 ;  /* 0x00007610ff007816 */ /* 0x000fc60000000000 */
[----:B------:R0:W-:Y:S01]  /*ae40*/  @!P5 STG.E.U8 desc[UR22][R26.64+0xc0], R3 ;  /* 0x0000c0031a00d986 */ /* 0x0001e2000c101116 */
[----:B------:R-:W-:Y:S05]  /*ae50*/  @P4 BRA `(.L_x_241) ;  /* 0x0000000000044947 */ /* 0x000fea0003800000 */
[----:B------:R2:W5:Y:S02]  /*ae60*/  LDG.E.U8 R0, desc[UR22][R30.64+0xc1] ;  /* 0x0000c1161e007981 */ /* 0x000564000c1e1100 */
.L_x_241:
[----:B------:R-:W-:Y:S05]  /*ae70*/  BSYNC B1 ;  /* 0x0000000000017941 */ /* 0x000fea0003800000 */
.L_x_240:
[----:B------:R-:W3:Y:S01]  /*ae80*/  LDL.LU R2, [R1+0x4] ;  /* 0x0000040001027983 */ /* 0x000ee20000300800 */
[----:B-----5:R-:W-:Y:S01]  /*ae90*/  LOP3.LUT R0, R0, 0xff, RZ, 0xc0, !PT ;  /* 0x000000ff00007812 */ /* 0x020fe200078ec0ff */
[----:B------:R-:W-:Y:S01]  /*aea0*/  BSSY B1, `(.L_x_242) ;  /* 0x000000b000017945 */ /* 0x000fe20003800000 */
[----:B------:R-:W-:Y:S02]  /*aeb0*/  ISETP.LT.OR P5, PT, R34, 0xc9, !P1 ;  /* 0x000000c92200780c */ /* 0x000fe40004fa1670 */
[----:B------:R-:W-:-:S05]  /*aec0*/  F2FP.F16.E4M3.UNPACK_B R0, R0 ;  /* 0x00000000ff00723e */ /* 0x000fca00020006ff */
[----:B------:R-:W-:-:S05]  /*aed0*/  HADD2.F32 R0, -RZ, R0.H0_H0 ;  /* 0x20000000ff007230 */ /* 0x000fca0000004100 */
[----:B------:R-:W-:-:S04]  /*aee0*/  FMUL R0, R0, UR25 ;  /* 0x0000001900007c20 */ /* 0x000fc80008400000 */
[----:B---3--:R-:W-:-:S05]  /*aef0*/  FFMA R0, R2, UR24, R0 ;  /* 0x0000001802007c23 */ /* 0x008fca0008000000 */
[----:B0-----:R-:W-:Y:S02]  /*af00*/  F2FP.SATFINITE.E4M3.F32.PACK_AB_MERGE_C R3, RZ, R0, RZ ;  /* 0x00000000ff03723e */ /* 0x001fe400048070ff */
[----:B------:R-:W-:-:S03]  /*af10*/  PRMT R0, RZ, 0x7610, R0 ;  /* 0x00007610ff007816 */ /* 0x000fc60000000000 */
[----:B------:R0:W-:Y:S01]  /*af20*/  @!P4 STG.E.U8 desc[UR22][R26.64+0xc1], R3 ;  /* 0x0000c1031a00c986 */ /* 0x0001e2000c101116 */
[----:B------:R-:W-:Y:S05]  /*af30*/  @P5 BRA `(.L_x_243) ;  /* 0x0000000000045947 */ /* 0x000fea0003800000 */
[----:B------:R3:W5:Y:S02]  /*af40*/  LDG.E.U8 R0, desc[UR22][R28.64+0xc8] ;  /* 0x0000c8161c007981 */ /* 0x000764000c1e1100 */
.L_x_243:
[----:B------:R-:W-:Y:S05]  /*af50*/  BSYNC B1 ;  /* 0x0000000000017941 */ /* 0x000fea0003800000 */
.L_x_242:
[----:B------:R-:W2:Y:S01]  /*af60*/  LDL.LU R2, [R1+0x8] ;  /* 0x0000080001027983 */ /* 0x000ea20000300800 */
        /* <DEDUP_REMOVED lines=12> */
.L_x_245:
[----:B------:R-:W-:Y:S05]  /*b030*/  BSYNC B1 ;  /* 0x0000000000017941 */ /* 0x000fea0003800000 */
.L_x_244:
        /* <DEDUP_REMOVED lines=13> */
.L_x_247:
[----:B------:R-:W-:Y:S05]  /*b110*/  BSYNC B1 ;  /* 0x0000000000017941 */ /* 0x000fea0003800000 */
.L_x_246:
        /* <DEDUP_REMOVED lines=13> */
.L_x_249:
[----:B------:R-:W-:Y:S05]  /*b1f0*/  BSYNC B1 ;  /* 0x0000000000017941 */ /* 0x000fea0003800000 */
.L_x_248:
        /* <DEDUP_REMOVED lines=13> */
.L_x_251:
[----:B------:R-:W-:Y:S05]  /*b2d0*/  BSYNC B1 ;  /* 0x0000000000017941 */ /* 0x000fea0003800000 */
.L_x_250:
        /* <DEDUP_REMOVED lines=13> */
.L_x_253:
[----:B------:R-:W-:Y:S05]  /*b3b0*/  BSYNC B1 ;  /* 0x0000000000017941 */ /* 0x000fea0003800000 */
.L_x_252:
        /* <DEDUP_REMOVED lines=13> */
.L_x_255:
[----:B------:R-:W-:Y:S05]  /*b490*/  BSYNC B1 ;  /* 0x0000000000017941 */ /* 0x000fea0003800000 */
.L_x_254:
        /* <DEDUP_REMOVED lines=13> */
.L_x_257:
[----:B------:R-:W-:Y:S05]  /*b570*/  BSYNC B1 ;  /* 0x0000000000017941 */ /* 0x000fea0003800000 */
.L_x_256:
        /* <DEDUP_REMOVED lines=13> */
.L_x_259:
[----:B------:R-:W-:Y:S05]  /*b650*/  BSYNC B1 ;  /* 0x0000000000017941 */ /* 0x000fea0003800000 */
.L_x_258:
        /* <DEDUP_REMOVED lines=13> */
.L_x_261:
[----:B------:R-:W-:Y:S05]  /*b730*/  BSYNC B1 ;  /* 0x0000000000017941 */ /* 0x000fea0003800000 */
.L_x_260:
        /* <DEDUP_REMOVED lines=13> */
.L_x_263:
[----:B------:R-:W-:Y:S05]  /*b810*/  BSYNC B1 ;  /* 0x0000000000017941 */ /* 0x000fea0003800000 */
.L_x_262:
        /* <DEDUP_REMOVED lines=13> */
.L_x_265:
[----:B------:R-:W-:Y:S05]  /*b8f0*/  BSYNC B1 ;  /* 0x0000000000017941 */ /* 0x000fea0003800000 */
.L_x_264:
        /* <DEDUP_REMOVED lines=13> */
.L_x_267:
[----:B------:R-:W-:Y:S05]  /*b9d0*/  BSYNC B1 ;  /* 0x0000000000017941 */ /* 0x000fea0003800000 */
.L_x_266:
        /* <DEDUP_REMOVED lines=13> */
.L_x_269:
[----:B------:R-:W-:Y:S05]  /*bab0*/  BSYNC B1 ;  /* 0x0000000000017941 */ /* 0x000fea0003800000 */
.L_x_268:
        /* <DEDUP_REMOVED lines=13> */
.L_x_271:
[----:B------:R-:W-:Y:S05]  /*bb90*/  BSYNC B1 ;  /* 0x0000000000017941 */ /* 0x000fea0003800000 */
.L_x_270:
        /* <DEDUP_REMOVED lines=13> */
.L_x_273:
[----:B------:R-:W-:Y:S05]  /*bc70*/  BSYNC B1 ;  /* 0x0000000000017941 */ /* 0x000fea0003800000 */
.L_x_272:
        /* <DEDUP_REMOVED lines=13> */
.L_x_275:
[----:B------:R-:W-:Y:S05]  /*bd50*/  BSYNC B1 ;  /* 0x0000000000017941 */ /* 0x000fea0003800000 */
.L_x_274:
        /* <DEDUP_REMOVED lines=13> */
.L_x_277:
[----:B------:R-:W-:Y:S05]  /*be30*/  BSYNC B1 ;  /* 0x0000000000017941 */ /* 0x000fea0003800000 */
.L_x_276:
        /* <DEDUP_REMOVED lines=13> */
.L_x_279:
[----:B------:R-:W-:Y:S05]  /*bf10*/  BSYNC B1 ;  /* 0x0000000000017941 */ /* 0x000fea0003800000 */
.L_x_278:
        /* <DEDUP_REMOVED lines=13> */
.L_x_281:
[----:B------:R-:W-:Y:S05]  /*bff0*/  BSYNC B1 ;  /* 0x0000000000017941 */ /* 0x000fea0003800000 */
.L_x_280:
        /* <DEDUP_REMOVED lines=13> */
.L_x_283:
[----:B------:R-:W-:Y:S05]  /*c0d0*/  BSYNC B1 ;  /* 0x0000000000017941 */ /* 0x000fea0003800000 */
.L_x_282:
        /* <DEDUP_REMOVED lines=13> */
.L_x_285:
[----:B------:R-:W-:Y:S05]  /*c1b0*/  BSYNC B1 ;  /* 0x0000000000017941 */ /* 0x000fea0003800000 */
.L_x_284:
        /* <DEDUP_REMOVED lines=13> */
.L_x_287:
[----:B------:R-:W-:Y:S05]  /*c290*/  BSYNC B1 ;  /* 0x0000000000017941 */ /* 0x000fea0003800000 */
.L_x_286:
        /* <DEDUP_REMOVED lines=13> */
.L_x_289:
[----:B------:R-:W-:Y:S05]  /*c370*/  BSYNC B1 ;  /* 0x0000000000017941 */ /* 0x000fea0003800000 */
.L_x_288:
        /* <DEDUP_REMOVED lines=13> */
.L_x_291:
[----:B------:R-:W-:Y:S05]  /*c450*/  BSYNC B1 ;  /* 0x0000000000017941 */ /* 0x000fea0003800000 */
.L_x_290:
        /* <DEDUP_REMOVED lines=13> */
.L_x_293:
[----:B------:R-:W-:Y:S05]  /*c530*/  BSYNC B1 ;  /* 0x0000000000017941 */ /* 0x000fea0003800000 */
.L_x_292:
        /* <DEDUP_REMOVED lines=13> */
.L_x_295:
[----:B------:R-:W-:Y:S05]  /*c610*/  BSYNC B1 ;  /* 0x0000000000017941 */ /* 0x000fea0003800000 */
.L_x_294:
        /* <DEDUP_REMOVED lines=13> */
.L_x_297:
[----:B------:R-:W-:Y:S05]  /*c6f0*/  BSYNC B1 ;  /* 0x0000000000017941 */ /* 0x000fea0003800000 */
.L_x_296:
[----:B------:R-:W-:Y:S05]  /*c700*/  @P2 BRA `(.L_x_298) ;  /* 0x0000002000a42947 */ /* 0x000fea0003800000 */
[----:B------:R-:W2:Y:S01]  /*c710*/  LDL.LU R2, [R1+0x74] ;  /* 0x0000740001027983 */ /* 0x000ea20000300800 */
[----:B-----5:R-:W-:-:S04]  /*c720*/  LOP3.LUT R0, R0, 0xff, RZ, 0xc0, !PT ;  /* 0x000000ff00007812 */ /* 0x020fc800078ec0ff */
[----:B------:R-:W-:-:S05]  /*c730*/  F2FP.F16.E4M3.UNPACK_B R0, R0 ;  /* 0x00000000ff00723e */ /* 0x000fca00020006ff */
[----:B------:R-:W-:-:S05]  /*c740*/  HADD2.F32 R0, -RZ, R0.H0_H0 ;  /* 0x20000000ff007230 */ /* 0x000fca0000004100 */
[----:B------:R-:W-:-:S04]  /*c750*/  FMUL R0, R0, UR25 ;  /* 0x0000001900007c20 */ /* 0x000fc80008400000 */
[----:B--2---:R-:W-:-:S05]  /*c760*/  FFMA R0, R2, UR24, R0 ;  /* 0x0000001802007c23 */ /* 0x004fca0008000000 */
[----:B0-----:R-:W-:-:S05]  /*c770*/  F2FP.SATFINITE.E4M3.F32.PACK_AB_MERGE_C R3, RZ, R0, RZ ;  /* 0x00000000ff03723e */ /* 0x001fca00048070ff */
[----:B------:R0:W-:Y:S01]  /*c780*/  STG.E.U8 desc[UR22][R26.64+0xf9], R3 ;  /* 0x0000f9031a007986 */ /* 0x0001e2000c101116 */
[----:B------:R-:W-:Y:S05]  /*c790*/  BRA `(.L_x_298) ;  /* 0x0000002000807947 */ /* 0x000fea0003800000 */
.L_x_41:
[C---:B------:R-:W-:Y:S01]  /*c7a0*/  ISETP.GE.AND P2, PT, R39.reuse, 0x1, PT ;  /* 0x000000012700780c */ /* 0x040fe20003f46270 */
[----:B------:R-:W2:Y:S01]  /*c7b0*/  LDL.LU R227, [R1+0x14] ;  /* 0x0000140001e37983 */ /* 0x000ea20000300800 */
[----:B------:R-:W-:Y:S01]  /*c7c0*/  ISETP.GE.AND P1, PT, R39, 0x9, PT ;  /* 0x000000092700780c */ /* 0x000fe20003f26270 */
[----:B------:R-:W-:Y:S01]  /*c7d0*/  FMUL R226, R226, UR24 ;  /* 0x00000018e2e27c20 */ /* 0x000fe20008400000 */
[C---:B------:R-:W-:Y:S01]  /*c7e0*/  ISETP.LT.OR P4, PT, R34.reuse, 0x1, !P2 ;  /* 0x000000012200780c */ /* 0x040fe20005781670 */
[----:B------:R-:W-:Y:S01]  /*c7f0*/  FMUL R225, R225, UR24 ;  /* 0x00000018e1e17c20 */ /* 0x000fe20008400000 */
[----:B------:R-:W-:Y:S01]  /*c800*/  ISETP.LT.OR P5, PT, R34, 0x2, !P2 ;  /* 0x000000022200780c */ /* 0x000fe200057a1670 */
[----:B------:R-:W-:Y:S01]  /*c810*/  FMUL R224, R224, UR24 ;  /* 0x00000018e0e07c20 */ /* 0x000fe20008400000 */
[----:B------:R-:W-:Y:S02]  /*c820*/  ISETP.LT.OR P6, PT, R34, 0x1, !P1 ;  /* 0x000000012200780c */ /* 0x000fe40004fc1670 */
[----:B------:R-:W-:-:S02]  /*c830*/  F2FP.SATFINITE.E4M3.F32.PACK_AB_MERGE_C R29, RZ, R226, RZ ;  /* 0x000000e2ff1d723e */ /* 0x000fc400048070ff */
[----:B------:R-:W-:Y:S01]  /*c840*/  F2FP.SATFINITE.E4M3.F32.PACK_AB_MERGE_C R225, RZ, R225, RZ ;  /* 0x000000e1ffe1723e */ /* 0x000fe200048070ff */
[----:B------:R-:W-:Y:S01]  /*c850*/  FMUL R223, R223, UR24 ;  /* 0x00000018dfdf7c20 */ /* 0x000fe20008400000 */
[----:B------:R-:W-:Y:S01]  /*c860*/  F2FP.SATFINITE.E4M3.F32.PACK_AB_MERGE_C R31, RZ, R224, RZ ;  /* 0x000000e0ff1f723e */ /* 0x000fe200048070ff */
[----:B------:R-:W-:Y:S01]  /*c870*/  FMUL R222, R222, UR24 ;  /* 0x00000018dede7c20 */ /* 0x000fe20008400000 */
[----:B------:R-:W-:Y:S01]  /*c880*/  FMUL R221, R221, UR24 ;  /* 0x00000018dddd7c20 */ /* 0x000fe20008400000 */
[----:B------:R0:W-:Y:S01]  /*c890*/  @!P4 STG.E.U8 desc[UR22][R24.64], R29 ;  /* 0x0000001d1800c986 */ /* 0x0001e2000c101116 */
[----:B------:R-:W-:-:S03]  /*c8a0*/  ISETP.LT.OR P4, PT, R34, 0x2, !P1 ;  /* 0x000000022200780c */ /* 0x000fc60004f81670 */
[----:B------:R-:W-:Y:S01]  /*c8b0*/  @!P5 STG.E.U8 desc[UR22][R24.64+0x1], R225 ;  /* 0x000001e11800d986 */ /* 0x000fe2000c101116 */
[----:B------:R-:W-:-:S03]  /*c8c0*/  ISETP.LT.OR P5, PT, R34, 0x9, !P2 ;  /* 0x000000092200780c */ /* 0x000fc600057a1670 */
[----:B------:R3:W-:Y:S01]  /*c8d0*/  @!P6 STG.E.U8 desc[UR22][R26.64], R31 ;  /* 0x0000001f1a00e986 */ /* 0x0007e2000c101116 */
[----:B------:R-:W-:Y:S02]  /*c8e0*/  ISETP.LT.OR P6, PT, R34, 0xa, !P2 ;  /* 0x0000000a2200780c */ /* 0x000fe400057c1670 */
[----:B------:R-:W-:Y:S01]  /*c8f0*/  F2FP.SATFINITE.E4M3.F32.PACK_AB_MERGE_C R223, RZ, R223, RZ ;  /* 0x000000dfffdf723e */ /* 0x000fe200048070ff */
[----:B------:R-:W-:Y:S01]  /*c900*/  FMUL R219, R219, UR24 ;  /* 0x00000018dbdb7c20 */ /* 0x000fe20008400000 */
[----:B------:R-:W-:Y:S01]  /*c910*/  F2FP.SATFINITE.E4M3.F32.PACK_AB_MERGE_C R33, RZ, R222, RZ ;  /* 0x000000deff21723e */ /* 0x000fe200048070ff */
[----:B------:R-:W-:Y:S01]  /*c920*/  FMUL R220, R220, UR24 ;  /* 0x00000018dcdc7c20 */ /* 0x000fe20008400000 */
[----:B------:R-:W-:Y:S01]  /*c930*/  F2FP.SATFINITE.E4M3.F32.PACK_AB_MERGE_C R221, RZ, R221, RZ ;  /* 0x000000ddffdd723e */ /* 0x000fe200048070ff */
[----:B------:R-:W-:Y:S01]  /*c940*/  @!P4 STG.E.U8 desc[UR22][R26.64+0x1], R223 ;  /* 0x000001df1a00c986 */ /* 0x000fe2000c101116 */
[----:B------:R-:W-:-:S03]  /*c950*/  ISETP.LT.OR P4, PT, R34, 0x9, !P1 ;  /* 0x000000092200780c */ /* 0x000fc60004f81670 */
[----:B------:R4:W-:Y:S01]  /*c960*/  @!P5 STG.E.U8 desc[UR22][R24.64+0x8], R33 ;  /* 0x000008211800d986 */ /* 0x0009e2000c101116 */
[----:B------:R-:W-:-:S03]  /*c970*/  ISETP.LT.OR P5, PT, R34, 0xa, !P1 ;  /* 0x0000000a2200780c */ /* 0x000fc60004fa1670 */
[----:B------:R-:W-:Y:S01]  /*c980*/  @!P6 STG.E.U8 desc[UR22][R24.64+0x9], R221 ;  /* 0x000009dd1800e986 */ /* 0x000fe2000c101116 */
[----:B------:R-:W-:Y:S01]  /*c990*/  ISETP.LT.OR P6, PT, R34, 0x11, !P2 ;  /* 0x000000112200780c */ /* 0x000fe200057c1670 */
[----:B------:R-:W-:Y:S01]  /*c9a0*/  FMUL R218, R218, UR24 ;  /* 0x00000018dada7c20 */ /* 0x000fe20008400000 */
[----:B------:R-:W-:Y:S01]  /*c9b0*/  F2FP.SATFINITE.E4M3.F32.PACK_AB_MERGE_C R219, RZ, R219, RZ ;  /* 0x000000dbffdb723e */ /* 0x000fe200048070ff */
[----:B------:R-:W-:Y:S01]  /*c9c0*/  FMUL R217, R217, UR24 ;  /* 0x00000018d9d97c20 */ /* 0x000fe20008400000 */
[----:B0-----:R-:W-:Y:S01]  /*c9d0*/  F2FP.SATFINITE.E4M3.F32.PACK_AB_MERGE_C R29, RZ, R220, RZ ;  /* 0x000000dcff1d723e */ /* 0x001fe200048070ff */
[----:B------:R-:W-:Y:S01]  /*c9e0*/  FMUL R216, R216, UR24 ;  /* 0x00000018d8d87c20 */ /* 0x000fe20008400000 */
[----:B---3--:R-:W-:Y:S01]  /*c9f0*/  F2FP.SATFINITE.E4M3.F32.PACK_AB_MERGE_C R31, RZ, R218, RZ ;  /* 0x000000daff1f723e */ /* 0x008fe200048070ff */
[----:B------:R-:W-:Y:S01]  /*ca00*/  FMUL R215, R215, UR24 ;  /* 0x00000018d7d77c20 */ /* 0x000fe20008400000 */
[----:B------:R-:W-:Y:S01]  /*ca10*/  FMUL R213, R213, UR24 ;  /* 0x00000018d5d57c20 */ /* 0x000fe20008400000 */
[----:B------:R-:W-:Y:S01]  /*ca20*/  @!P5 STG.E.U8 desc[UR22][R26.64+0x9], R219 ;  /* 0x000009db1a00d986 */ /* 0x000fe2000c101116 */
[----:B------:R-:W-:-:S03]  /*ca30*/  ISETP.LT.OR P5, PT, R34, 0x12, !P2 ;  /* 0x000000122200780c */ /* 0x000fc600057a1670 */
[----:B------:R0:W-:Y:S01]  /*ca40*/  @!P4 STG.E.U8 desc[UR22][R26.64+0x8], R29 ;  /* 0x0000081d1a00c986 */ /* 0x0001e2000c101116 */
[----:B------:R-:W-:-:S03]  /*ca50*/  ISETP.LT.OR P4, PT, R34, 0x11, !P1 ;  /* 0x000000112200780c */ /* 0x000fc60004f81670 */
[----:B------:R3:W-:Y:S01]  /*ca60*/  @!P6 STG.E.U8 desc[UR22][R24.64+0x10], R31 ;  /* 0x0000101f1800e986 */ /* 0x0007e2000c101116 */
[----:B------:R-:W-:Y:S02]  /*ca70*/  ISETP.LT.OR P6, PT, R34, 0x12, !P1 ;  /* 0x000000122200780c */ /* 0x000fe40004fc1670 */
[----:B------:R-:W-:Y:S01]  /*ca80*/  F2FP.SATFINITE.E4M3.F32.PACK_AB_MERGE_C R217, RZ, R217, RZ ;  /* 0x000000d9ffd9723e */ /* 0x000fe200048070ff */
[----:B------:R-:W-:Y:S01]  /*ca90*/  FMUL R214, R214, UR24 ;  /* 0x00000018d6d67c20 */ /* 0x000fe20008400000 */
[----:B----4-:R-:W-:Y:S01]  /*caa0*/  F2FP.SATFINITE.E4M3.F32.PACK_AB_MERGE_C R33, RZ, R216, RZ ;  /* 0x000000d8ff21723e */ /* 0x010fe200048070ff */
[----:B------:R-:W-:Y:S01]  /*cab0*/  FMUL R212, R212, UR24 ;  /* 0x00000018d4d47c20 */ /* 0x000fe20008400000 */
[----:B------:R-:W-:Y:S01]  /*cac0*/  F2FP.SATFINITE.E4M3.F32.PACK_AB_MERGE_C R215, RZ, R215, RZ ;  /* 0x000000d7ffd7723e */ /* 0x000fe200048070ff */
[----:B------:R-:W-:Y:S01]  /*cad0*/  @!P5 STG.E.U8 desc[UR22][R24.64+0x11], R217 ;  /* 0x000011d91800d986 */ /* 0x000fe2000c101116 */
[----:B------:R-:W-:-:S03]  /*cae0*/  ISETP.LT.OR P5, PT, R34, 0x1a, !P2 ;  /* 0x0000001a2200780c */ /* 0x000fc600057a1670 */
[----:B------:R4:W-:Y:S01]  /*caf0*/  @!P4 STG.E.U8 desc[UR22][R26.64+0x10], R33 ;  /* 0x000010211a00c986 */ /* 0x0009e2000c101116 */
[----:B------:R-:W-:-:S03]  /*cb00*/  ISETP.LT.OR P4, PT, R34, 0x19, !P2 ;  /* 0x000000192200780c */ /* 0x000fc60005781670 */
[----:B------:R-:W-:Y:S01]  /*cb10*/  @!P6 STG.E.U8 desc[UR22][R26.64+0x11], R215 ;  /* 0x000011d71a00e986 */ /* 0x000fe2000c101116 */
[----:B------:R-:W-:Y:S02]  /*cb20*/  ISETP.LT.OR P6, PT, R34, 0x19, !P1 ;  /* 0x000000192200780c */ /* 0x000fe40004fc1670 */
[----:B------:R-:W-:Y:S01]  /*cb30*/  F2FP.SATFINITE.E4M3.F32.PACK_AB_MERGE_C R213, RZ, R213, RZ ;  /* 0x000000d5ffd5723e */ /* 0x000fe200048070ff */
[----:B------:R-:W-:Y:S01]  /*cb40*/  FMUL R211, R211, UR24 ;  /* 0x00000018d3d37c20 */ /* 0x000fe20008400000 */
[----:B0-----:R-:W-:Y:S01]  /*cb50*/  F2FP.SATFINITE.E4M3.F32.PACK_AB_MERGE_C R29, RZ, R214, RZ ;  /* 0x000000d6ff1d723e */ /* 0x001fe200048070ff */
[----:B------:R-:W-:Y:S01]  /*cb60*/  FMUL R210, R210, UR24 ;  /* 0x00000018d2d27c20 */ /* 0x000fe20008400000 */
[----:B---3--:R-:W-:Y:S01]  /*cb70*/  F2FP.SATFINITE.E4M3.F32.PACK_AB_MERGE_C R31, RZ, R212, RZ ;  /* 0x000000d4ff1f723e */ /* 0x008fe200048070ff */
[----:B------:R-:W-:Y:S01]  /*cb80*/  @!P5 STG.E.U8 desc[UR22][R24.64+0x19], R213 ;  /* 0x000019d51800d986 */ /* 0x000fe2000c101116 */
[----:B------:R-:W-:-:S03]  /*cb90*/  ISETP.LT.OR P5, PT, R34, 0x1a, !P1 ;  /* 0x0000001a2200780c */ /* 0x000fc60004fa1670 */
[----:B------:R0:W-:Y:S01]  /*cba0*/  @!P4 STG.E.U8 desc[UR22][R24.64+0x18], R29 ;  /* 0x0000181d1800c986 */ /* 0x0001e2000c101116 */
[----:B------:R-:W-:-:S03]  /*cbb0*/  ISETP.LT.OR P4, PT, R34, 0x21, !P2 ;  /* 0x000000212200780c */ /* 0x000fc60005781670 */
[----:B------:R3:W-:Y:S01]  /*cbc0*/  @!P6 STG.E.U8 desc[UR22][R26.64+0x18], R31 ;  /* 0x0000181f1a00e986 */ /* 0x0007e2000c101116 */
[----:B------:R-:W-:Y:S01]  /*cbd0*/  ISETP.LT.OR P6, PT, R34, 0x22, !P2 ;  /* 0x000000222200780c */ /* 0x000fe200057c1670 */
[----:B------:R-:W-:Y:S01]  /*cbe0*/  FMUL R209, R209, UR24 ;  /* 0x00000018d1d17c20 */ /* 0x000fe20008400000 */
        /* <DEDUP_REMOVED lines=46> */
[C---:B------:R-:W-:Y:S01]  /*ced0*/  ISETP.LT.OR P6, PT, R34.reuse, 0x3a, !P2 ;  /* 0x0000003a2200780c */ /* 0x040fe200057c1670 */
[----:B------:R-:W-:Y:S01]  /*cee0*/  FMUL R197, R197, UR24 ;  /* 0x00000018c5c57c20 */ /* 0x000fe20008400000 */
[----:B------:R-:W-:Y:S01]  /*cef0*/  F2FP.SATFINITE.E4M3.F32.PACK_AB_MERGE_C R199, RZ, R199, RZ ;  /* 0x000000c7ffc7723e */ /* 0x000fe200048070ff */
[----:B------:R-:W2:Y:S01]  /*cf00*/  LDL.LU R226, [R1+0x10] ;  /* 0x0000100001e27983 */ /* 0x000ea20000300800 */
[----:B----4-:R-:W-:Y:S02]  /*cf10*/  F2FP.SATFINITE.E4M3.F32.PACK_AB_MERGE_C R33, RZ, R198, RZ ;  /* 0x000000c6ff21723e */ /* 0x010fe400048070ff */
[----:B------:R-:W-:Y:S01]  /*cf20*/  F2FP.SATFINITE.E4M3.F32.PACK_AB_MERGE_C R197, RZ, R197, RZ ;  /* 0x000000c5ffc5723e */ /* 0x000fe200048070ff */
[----:B------:R-:W-:Y:S01]  /*cf30*/  @!P5 STG.E.U8 desc[UR22][R26.64+0x31], R199 ;  /* 0x000031c71a00d986 */ /* 0x000fe2000c101116 */
[----:B------:R-:W-:-:S03]  /*cf40*/  ISETP.LT.OR P5, PT, R34, 0x3a, !P1 ;  /* 0x0000003a2200780c */ /* 0x000fc60004fa1670 */
[----:B------:R-:W4:Y:S01]  /*cf50*/  LDL.LU R224, [R1+0xc] ;  /* 0x00000c0001e07983 */ /* 0x000f220000300800 */
[----:B------:R-:W-:-:S03]  /*cf60*/  FMUL R195, R195, UR24 ;  /* 0x00000018c3c37c20 */ /* 0x000fc60008400000 */
[----:B------:R1:W-:Y:S01]  /*cf70*/  @!P4 STG.E.U8 desc[UR22][R24.64+0x38], R33 ;  /* 0x000038211800c986 */ /* 0x0003e2000c101116 */
[----:B------:R-:W-:-:S03]  /*cf80*/  ISETP.LT.OR P4, PT, R34, 0x39, !P1 ;  /* 0x000000392200780c */ /* 0x000fc60004f81670 */
[----:B------:R-:W2:Y:S01]  /*cf90*/  LDL.LU R225, [R1+0x8] ;  /* 0x0000080001e17983 */ /* 0x000ea20000300800 */
[----:B------:R-:W-:-:S03]  /*cfa0*/  FMUL R196, R196, UR24 ;  /* 0x00000018c4c47c20 */ /* 0x000fc60008400000 */
[----:B------:R-:W-:Y:S01]  /*cfb0*/  @!P6 STG.E.U8 desc[UR22][R24.64+0x39], R197 ;  /* 0x000039c51800e986 */ /* 0x000fe2000c101116 */
[----:B------:R-:W-:-:S03]  /*cfc0*/  ISETP.LT.OR P6, PT, R34, 0x41, !P2 ;  /* 0x000000412200780c */ /* 0x000fc600057c1670 */
[----:B------:R-:W4:Y:S01]  /*cfd0*/  LDL.LU R222, [R1] ;  /* 0x0000000001de7983 */ /* 0x000f220000300800 */
[----:B------:R-:W-:-:S03]  /*cfe0*/  FMUL R194, R194, UR24 ;  /* 0x00000018c2c27c20 */ /* 0x000fc60008400000 */
[----:B------:R-:W4:Y:S04]  /*cff0*/  LDL.LU R223, [R1+0x18] ;  /* 0x0000180001df7983 */ /* 0x000f280000300800 */
[----:B------:R-:W4:Y:S01]  /*d000*/  LDL.LU R221, [R1+0x4] ;  /* 0x0000040001dd7983 */ /* 0x000f220000300800 */
[----:B------:R-:W-:Y:S01]  /*d010*/  F2FP.SATFINITE.E4M3.F32.PACK_AB_MERGE_C R195, RZ, R195, RZ ;  /* 0x000000c3ffc3723e */ /* 0x000fe200048070ff */
[----:B------:R-:W-:Y:S01]  /*d020*/  FMUL R193, R193, UR24 ;  /* 0x00000018c1c17c20 */ /* 0x000fe20008400000 */
[----:B0-----:R-:W-:Y:S01]  /*d030*/  F2FP.SATFINITE.E4M3.F32.PACK_AB_MERGE_C R29, RZ, R196, RZ ;  /* 0x000000c4ff1d723e */ /* 0x001fe200048070ff */
[----:B------:R-:W-:Y:S01]  /*d040*/  FMUL R192, R192, UR24 ;  /* 0x00000018c0c07c20 */ /* 0x000fe20008400000 */
[----:B---3--:R-:W-:Y:S01]  /*d050*/  F2FP.SATFINITE.E4M3.F32.PACK_AB_MERGE_C R31, RZ, R194, RZ ;  /* 0x000000c2ff1f723e */ /* 0x008fe200048070ff */
[----:B------:R-:W-:Y:S01]  /*d060*/  @!P5 STG.E.U8 desc[UR22][R26.64+0x39], R195 ;  /* 0x000039c31a00d986 */ /* 0x000fe2000c101116 */
[C---:B------:R-:W-:Y:S01]  /*d070*/  ISETP.LT.OR P5, PT, R34.reuse, 0x42, !P2 ;  /* 0x000000422200780c */ /* 0x040fe200057a1670 */
[----:B------:R-:W-:Y:S01]  /*d080*/  FMUL R191, R191, UR24 ;  /* 0x00000018bfbf7c20 */ /* 0x000fe20008400000 */
[----:B------:R-:W-:Y:S01]  /*d090*/  F2FP.SATFINITE.E4M3.F32.PACK_AB_MERGE_C R193, RZ, R193, RZ ;  /* 0x000000c1ffc1723e */ /* 0x000fe200048070ff */
[----:B------:R0:W-:Y:S01]  /*d0a0*/  @!P4 STG.E.U8 desc[UR22][R26.64+0x38], R29 ;  /* 0x0000381d1a00c986 */ /* 0x0001e2000c101116 */
[C---:B------:R-:W-:Y:S01]  /*d0b0*/  ISETP.LT.OR P4, PT, R34.reuse, 0x41, !P1 ;  /* 0x000000412200780c */ /* 0x040fe20004f81670 */
[----:B------:R-:W-:Y:S01]  /*d0c0*/  FMUL R189, R189, UR24 ;  /* 0x00000018bdbd7c20 */ /* 0x000fe20008400000 */
[----:B-1----:R-:W-:Y:S01]  /*d0d0*/  F2FP.SATFINITE.E4M3.F32.PACK_AB_MERGE_C R33, RZ, R192, RZ ;  /* 0x000000c0ff21723e */ /* 0x002fe200048070ff */
[----:B------:R1:W-:Y:S01]  /*d0e0*/  @!P6 STG.E.U8 desc[UR22][R24.64+0x40], R31 ;  /* 0x0000401f1800e986 */ /* 0x0003e2000c101116 */
[----:B------:R-:W-:Y:S01]  /*d0f0*/  ISETP.LT.OR P6, PT, R34, 0x42, !P1 ;  /* 0x000000422200780c */ /* 0x000fe20004fc1670 */
[----:B------:R-:W-:Y:S01]  /*d100*/  FMUL R190, R190, UR24 ;  /* 0x00000018bebe7c20 */ /* 0x000fe20008400000 */
[----:B------:R-:W-:Y:S01]  /*d110*/  F2FP.SATFINITE.E4M3.F32.PACK_AB_MERGE_C R191, RZ, R191, RZ ;  /* 0x000000bfffbf723e */ /* 0x000fe200048070ff */
[----:B------:R-:W-:Y:S01]  /*d120*/  FMUL R188, R188, UR24 ;  /* 0x00000018bcbc7c20 */ /* 0x000fe20008400000 */
[----:B------:R-:W-:Y:S01]  /*d130*/  F2FP.SATFINITE.E4M3.F32.PACK_AB_MERGE_C R189, RZ, R189, RZ ;  /* 0x000000bdffbd723e */ /* 0x000fe200048070ff */
[----:B------:R-:W-:Y:S01]  /*d140*/  @!P5 STG.E.U8 desc[UR22][R24.64+0x41], R193 ;  /* 0x000041c11800d986 */ /* 0x000fe2000c101116 */
[C---:B------:R-:W-:Y:S01]  /*d150*/  ISETP.LT.OR P5, PT, R34.reuse, 0x4a, !P2 ;  /* 0x0000004a2200780c */ /* 0x040fe200057a1670 */
[----:B------:R-:W-:Y:S01]  /*d160*/  FMUL R187, R187, UR24 ;  /* 0x00000018bbbb7c20 */ /* 0x000fe20008400000 */
[----:B0-----:R-:W-:Y:S01]  /*d170*/  F2FP.SATFINITE.E4M3.F32.PACK_AB_MERGE_C R29, RZ, R190, RZ ;  /* 0x000000beff1d723e */ /* 0x001fe200048070ff */
[----:B------:R0:W-:Y:S01]  /*d180*/  @!P4 STG.E.U8 desc[UR22][R26.64+0x40], R33 ;  /* 0x000040211a00c986 */ /* 0x0001e2000c101116 */
[----:B------:R-:W-:Y:S01]  /*d190*/  ISETP.LT.OR P4, PT, R34, 0x49, !P2 ;  /* 0x000000492200780c */ /* 0x000fe20005781670 */
[----:B------:R-:W-:Y:S01]  /*d1a0*/  FMUL R186, R186, UR24 ;  /* 0x00000018baba7c20 */ /* 0x000fe20008400000 */
[----:B-1----:R-:W-:Y:S01]  /*d1b0*/  F2FP.SATFINITE.E4M3.F32.PACK_AB_MERGE_C R31, RZ, R188, RZ ;  /* 0x000000bcff1f723e */ /* 0x002fe200048070ff */
[----:B------:R-:W-:Y:S01]  /*d1c0*/  @!P6 STG.E.U8 desc[UR22][R26.64+0x41], R191 ;  /* 0x000041bf1a00e986 */ /* 0x000fe2000c101116 */
[----:B------:R-:W-:Y:S01]  /*d1d0*/  ISETP.LT.OR P6, PT, R34, 0x49, !P1 ;  /* 0x000000492200780c */ /* 0x000fe20004fc1670 */
[----:B------:R-:W-:Y:S01]  /*d1e0*/  FMUL R185, R185, UR24 ;  /* 0x00000018b9b97c20 */ /* 0x000fe20008400000 */
[----:B------:R-:W-:Y:S01]  /*d1f0*/  F2FP.SATFINITE.E4M3.F32.PACK_AB_MERGE_C R187, RZ, R187, RZ ;  /* 0x000000bbffbb723e */ /* 0x000fe200048070ff */
[----:B------:R-:W-:Y:S01]  /*d200*/  FMUL R183, R183, UR24 ;  /* 0x00000018b7b77c20 */ /* 0x000fe20008400000 */
[----:B------:R-:W-:Y:S01]  /*d210*/  FMUL R184, R184, UR24 ;  /* 0x00000018b8b87c20 */ /* 0x000fe20008400000 */
[----:B------:R-:W-:Y:S01]  /*d220*/  @!P5 STG.E.U8 desc[UR22][R24.64+0x49], R189 ;  /* 0x000049bd1800d986 */ /* 0x000fe2000c101116 */
[----:B------:R-:W-:Y:S01]  /*d230*/  ISETP.LT.OR P5, PT, R34, 0x4a, !P1 ;  /* 0x0000004a2200780c */ /* 0x000fe20004fa1670 */
[----:B------:R-:W-:Y:S01]  /*d240*/  FMUL R182, R182, UR24 ;  /* 0x00000018b6b67c20 */ /* 0x000fe20008400000 */
[----:B0-----:R-:W-:Y:S01]  /*d250*/  F2FP.SATFINITE.E4M3.F32.PACK_AB_MERGE_C R33, RZ, R186, RZ ;  /* 0x000000baff21723e */ /* 0x001fe200048070ff */
[----:B------:R0:W-:Y:S01]  /*d260*/  @!P4 STG.E.U8 desc[UR22][R24.64+0x48], R29 ;  /* 0x0000481d1800c986 */ /* 0x0001e2000c101116 */
[C---:B------:R-:W-:Y:S01]  /*d270*/  ISETP.LT.OR P4, PT, R34.reuse, 0x51, !P2 ;  /* 0x000000512200780c */ /* 0x040fe20005781670 */
[----:B------:R-:W-:Y:S01]  /*d280*/  FMUL R181, R181, UR24 ;  /* 0x00000018b5b57c20 */ /* 0x000fe20008400000 */
[----:B------:R-:W-:Y:S01]  /*d290*/  F2FP.SATFINITE.E4M3.F32.PACK_AB_MERGE_C R185, RZ, R185, RZ ;  /* 0x000000b9ffb9723e */ /* 0x000fe200048070ff */
        /* <DEDUP_REMOVED lines=19> */
[----:B------:R-:W-:Y:S01]  /*d3d0*/  F2FP.SATFINITE.E4M3.F32.PACK_AB_MERGE_C R177, RZ, R177, RZ ;  /* 0x000000b1ffb1723e */ /* 0x000fe200048070ff */
        /* <DEDUP_REMOVED lines=13> */
[----:B------:R-:W-:Y:S01]  /*d4b0*/  FMUL R170, R170, UR24 ;  /* 0x00000018aaaa7c20 */ /* 0x000fe20008400000 */
        /* <DEDUP_REMOVED lines=9> */
[C---:B------:R-:W-:Y:S01]  /*d550*/  ISETP.LT.OR P6, PT, R34.reuse, 0x61, !P1 ;  /* 0x000000612200780c */ /* 0x040fe20004fc1670 */
        /* <DEDUP_REMOVED lines=9> */
[----:B------:R-:W-:Y:S01]  /*d5f0*/  ISETP.LT.OR P4, PT, R34, 0x69, !P2 ;  /* 0x000000692200780c */ /* 0x000fe20005781670 */
        /* <DEDUP_REMOVED lines=98> */
[----:B-----5:R-:W-:Y:S01]  /*dc20*/  FMUL R5, R5, UR24 ;  /* 0x0000001805057c20 */ /* 0x020fe20008400000 */
        /* <DEDUP_REMOVED lines=15> */
[----:B------:R-:W-:Y:S01]  /*dd20*/  @!P6 STG.E.U8 desc[UR22][R26.64+0x90], R31 ;  /* 0x0000901f1a00e986 */ /* 0x000fe2000c101116 */
[----:B------:R-:W-:-:S05]  /*dd30*/  ISETP.LT.OR P6, PT, R34, 0x9a, !P2 ;  /* 0x0000009a2200780c */ /* 0x000fca00057c1670 */
[----:B------:R1:W-:Y:S01]  /*dd40*/  @!P5 STG.E.U8 desc[UR22][R26.64+0x91], R23 ;  /* 0x000091171a00d986 */ /* 0x0003e2000c101116 */
[C---:B------:R-:W-:Y:S02]  /*dd50*/  ISETP.LT.OR P5, PT, R34.reuse, 0x9a, !P1 ;  /* 0x0000009a2200780c */ /* 0x040fe40004fa1670 */
[----:B0-----:R-:W-:Y:S01]  /*dd60*/  F2FP.SATFINITE.E4M3.F32.PACK_AB_MERGE_C R29, RZ, R20, RZ ;  /* 0x00000014ff1d723e */ /* 0x001fe200048070ff */
[----:B------:R-:W-:Y:S01]  /*dd70*/  @!P4 STG.E.U8 desc[UR22][R24.64+0x98], R33 ;  /* 0x000098211800c986 */ /* 0x000fe2000c101116 */
[----:B------:R-:W-:-:S03]  /*dd80*/  ISETP.LT.OR P4, PT, R34, 0x99, !P1 ;  /* 0x000000992200780c */ /* 0x000fc60004f81670 */
[----:B------:R0:W-:Y:S01]  /*dd90*/  @!P6 STG.E.U8 desc[UR22][R24.64+0x99], R21 ;  /* 0x000099151800e986 */ /* 0x0001e2000c101116 */
[----:B------:R-:W-:Y:S02]  /*dda0*/  ISETP.LT.OR P6, PT, R34, 0xa1, !P2 ;  /* 0x000000a12200780c */ /* 0x000fe400057c1670 */
[----:B-1----:R-:W-:-:S03]  /*ddb0*/  F2FP.SATFINITE.E4M3.F32.PACK_AB_MERGE_C R23, RZ, R18, RZ ;  /* 0x00000012ff17723e */ /* 0x002fc600048070ff */
[----:B------:R1:W-:Y:S01]  /*ddc0*/  @!P5 STG.E.U8 desc[UR22][R26.64+0x99], R19 ;  /* 0x000099131a00d986 */ /* 0x0003e2000c101116 */
[----:B------:R-:W-:-:S03]  /*ddd0*/  ISETP.LT.OR P5, PT, R34, 0xa2, !P2 ;  /* 0x000000a22200780c */ /* 0x000fc600057a1670 */
[----:B------:R-:W-:Y:S01]  /*dde0*/  @!P4 STG.E.U8 desc[UR22][R26.64+0x98], R29 ;  /* 0x0000981d1a00c986 */ /* 0x000fe2000c101116 */
[C---:B------:R-:W-:Y:S02]  /*ddf0*/  ISETP.LT.OR P4, PT, R34.reuse, 0xa1, !P1 ;  /* 0x000000a12200780c */ /* 0x040fe40004f81670 */
[----:B0-----:R-:W-:Y:S01]  /*de00*/  F2FP.SATFINITE.E4M3.F32.PACK_AB_MERGE_C R21, RZ, R16, RZ ;  /* 0x00000010ff15723e */ /* 0x001fe200048070ff */
[----:B------:R-:W-:Y:S01]  /*de10*/  @!P6 STG.E.U8 desc[UR22][R24.64+0xa0], R23 ;  /* 0x0000a0171800e986 */ /* 0x000fe2000c101116 */
[----:B------:R-:W-:Y:S02]  /*de20*/  ISETP.LT.OR P6, PT, R34, 0xa2, !P1 ;  /* 0x000000a22200780c */ /* 0x000fe40004fc1670 */
[----:B-1----:R-:W-:-:S03]  /*de30*/  F2FP.SATFINITE.E4M3.F32.PACK_AB_MERGE_C R19, RZ, R14, RZ ;  /* 0x0000000eff13723e */ /* 0x002fc600048070ff */
[----:B------:R0:W-:Y:S01]  /*de40*/  @!P5 STG.E.U8 desc[UR22][R24.64+0xa1], R17 ;  /* 0x0000a1111800d986 */ /* 0x0001e2000c101116 */
[----:B------:R-:W-:-:S03]  /*de50*/  ISETP.LT.OR P5, PT, R34, 0xaa, !P2 ;  /* 0x000000aa2200780c */ /* 0x000fc600057a1670 */
[----:B------:R-:W-:Y:S01]  /*de60*/  @!P4 STG.E.U8 desc[UR22][R26.64+0xa0], R21 ;  /* 0x0000a0151a00c986 */ /* 0x000fe2000c101116 */
[----:B------:R-:W-:-:S03]  /*de70*/  ISETP.LT.OR P4, PT, R34, 0xa9, !P2 ;  /* 0x000000a92200780c */ /* 0x000fc60005781670 */
[----:B------:R1:W-:Y:S01]  /*de80*/  @!P6 STG.E.U8 desc[UR22][R26.64+0xa1], R15 ;  /* 0x0000a10f1a00e986 */ /* 0x0003e2000c101116 */
[----:B------:R-:W-:Y:S02]  /*de90*/  ISETP.LT.OR P6, PT, R34, 0xa9, !P1 ;  /* 0x000000a92200780c */ /* 0x000fe40004fc1670 */
[----:B0-----:R-:W-:-:S03]  /*dea0*/  F2FP.SATFINITE.E4M3.F32.PACK_AB_MERGE_C R17, RZ, R12, RZ ;  /* 0x0000000cff11723e */ /* 0x001fc600048070ff */
[----:B------:R0:W-:Y:S01]  /*deb0*/  @!P5 STG.E.U8 desc[UR22][R24.64+0xa9], R13 ;  /* 0x0000a90d1800d986 */ /* 0x0001e2000c101116 */
[----:B------:R-:W-:-:S03]  /*dec0*/  ISETP.LT.OR P5, PT, R34, 0xaa, !P1 ;  /* 0x000000aa2200780c */ /* 0x000fc60004fa1670 */
[----:B------:R-:W-:Y:S01]  /*ded0*/  @!P4 STG.E.U8 desc[UR22][R24.64+0xa8], R19 ;  /* 0x0000a8131800c986 */ /* 0x000fe2000c101116 */
[C---:B------:R-:W-:Y:S02]  /*dee0*/  ISETP.LT.OR P4, PT, R34.reuse, 0xb1, !P2 ;  /* 0x000000b12200780c */ /* 0x040fe40005781670 */
[----:B-1----:R-:W-:Y:S01]  /*def0*/  F2FP.SATFINITE.E4M3.F32.PACK_AB_MERGE_C R15, RZ, R10, RZ ;  /* 0x0000000aff0f723e */ /* 0x002fe200048070ff */
[----:B------:R-:W-:Y:S01]  /*df00*/  @!P6 STG.E.U8 desc[UR22][R26.64+0xa8], R17 ;  /* 0x0000a8111a00e986 */ /* 0x000fe2000c101116 */
[----:B------:R-:W-:Y:S02]  /*df10*/  ISETP.LT.OR P6, PT, R34, 0xb2, !P2 ;  /* 0x000000b22200780c */ /* 0x000fe400057c1670 */
[----:B0-----:R-:W-:-:S03]  /*df20*/  F2FP.SATFINITE.E4M3.F32.PACK_AB_MERGE_C R13, RZ, R8, RZ ;  /* 0x00000008ff0d723e */ /* 0x001fc600048070ff */
        /* <DEDUP_REMOVED lines=9> */
[----:B------:R3:W-:Y:S01]  /*dfc0*/  @!P4 STG.E.U8 desc[UR22][R26.64+0xb0], R13 ;  /* 0x0000b00d1a00c986 */ /* 0x0007e2000c101116 */
[C---:B------:R-:W-:Y:S02]  /*dfd0*/  ISETP.LT.OR P4, PT, R34.reuse, 0xb9, !P1 ;  /* 0x000000b92200780c */ /* 0x040fe40004f81670 */
[----:B-1----:R-:W-:Y:S01]  /*dfe0*/  F2FP.SATFINITE.E4M3.F32.PACK_AB_MERGE_C R9, RZ, R4, RZ ;  /* 0x00000004ff09723e */ /* 0x002fe200048070ff */
[----:B------:R1:W-:Y:S01]  /*dff0*/  @!P6 STG.E.U8 desc[UR22][R24.64+0xb8], R11 ;  /* 0x0000b80b1800e986 */ /* 0x0003e2000c101116 */
[C---:B------:R-:W-:Y:S02]  /*e000*/  ISETP.LT.OR P6, PT, R34.reuse, 0xba, !P1 ;  /* 0x000000ba2200780c */ /* 0x040fe40004fc1670 */
[----:B0-----:R-:W-:Y:S01]  /*e010*/  F2FP.SATFINITE.E4M3.F32.PACK_AB_MERGE_C R7, RZ, R2, RZ ;  /* 0x00000002ff07723e */ /* 0x001fe200048070ff */
[----:B--2---:R-:W-:Y:S02]  /*e020*/  FMUL R2, R225, UR24 ;  /* 0x00000018e1027c20 */ /* 0x004fe40008400000 */
[----:B------:R0:W-:Y:S01]  /*e030*/  @!P5 STG.E.U8 desc[UR22][R24.64+0xb9], R5 ;  /* 0x0000b9051800d986 */ /* 0x0001e2000c101116 */
[----:B------:R-:W-:-:S02]  /*e040*/  ISETP.LT.OR P5, PT, R34, 0xc2, !P2 ;  /* 0x000000c22200780c */ /* 0x000fc400057a1670 */
[----:B---3--:R-:W-:Y:S01]  /*e050*/  F2FP.SATFINITE.E4M3.F32.PACK_AB_MERGE_C R13, RZ, R3, RZ ;  /* 0x00000003ff0d723e */ /* 0x008fe200048070ff */
[----:B----4-:R-:W-:Y:S01]  /*e060*/  FMUL R3, R222, UR24 ;  /* 0x00000018de037c20 */ /* 0x010fe20008400000 */
[----:B------:R2:W-:Y:S01]  /*e070*/  @!P4 STG.E.U8 desc[UR22][R26.64+0xb8], R9 ;  /* 0x0000b8091a00c986 */ /* 0x0005e2000c101116 */
[----:B-1----:R-:W-:Y:S01]  /*e080*/  F2FP.SATFINITE.E4M3.F32.PACK_AB_MERGE_C R11, RZ, R0, RZ ;  /* 0x00000000ff0b723e */ /* 0x002fe200048070ff */
[----:B------:R-:W-:Y:S01]  /*e090*/  FMUL R0, R221, UR24 ;  /* 0x00000018dd007c20 */ /* 0x000fe20008400000 */
[----:B------:R-:W-:Y:S01]  /*e0a0*/  ISETP.LT.OR P4, PT, R34, 0xc1, !P2 ;  /* 0x000000c12200780c */ /* 0x000fe20005781670 */
[----:B------:R-:W3:Y:S04]  /*e0b0*/  LDL.LU R222, [R1+0x1c] ;  /* 0x00001c0001de7983 */ /* 0x000ee80000300800 */
[----:B------:R-:W4:Y:S01]  /*e0c0*/  LDL.LU R220, [R1+0x20] ;  /* 0x0000200001dc7983 */ /* 0x000f220000300800 */
[----:B0-----:R-:W-:-:S03]  /*e0d0*/  F2FP.SATFINITE.E4M3.F32.PACK_AB_MERGE_C R5, RZ, R3, RZ ;  /* 0x00000003ff05723e */ /* 0x001fc600048070ff */
[----:B------:R-:W4:Y:S01]  /*e0e0*/  LDL.LU R225, [R1+0x24] ;  /* 0x0000240001e17983 */ /* 0x000f220000300800 */
[----:B------:R-:W-:Y:S01]  /*e0f0*/  FMUL R3, R224, UR24 ;  /* 0x00000018e0037c20 */ /* 0x000fe20008400000 */
[----:B--2---:R-:W-:Y:S01]  /*e100*/  F2FP.SATFINITE.E4M3.F32.PACK_AB_MERGE_C R9, RZ, R0, RZ ;  /* 0x00000000ff09723e */ /* 0x004fe200048070ff */
[----:B------:R-:W-:Y:S01]  /*e110*/  FMUL R0, R226, UR24 ;  /* 0x00000018e2007c20 */ /* 0x000fe20008400000 */
[----:B------:R0:W-:Y:S01]  /*e120*/  @!P6 STG.E.U8 desc[UR22][R26.64+0xb9], R13 ;  /* 0x0000b90d1a00e986 */ /* 0x0001e2000c101116 */
[----:B------:R-:W-:-:S03]  /*e130*/  ISETP.LT.OR P6, PT, R34, 0xc1, !P1 ;  /* 0x000000c12200780c */ /* 0x000fc60004fc1670 */
[----:B------:R-:W2:Y:S04]  /*e140*/  LDL.LU R224, [R1+0x28] ;  /* 0x0000280001e07983 */ /* 0x000ea80000300800 */
[----:B------:R-:W2:Y:S01]  /*e150*/  LDL.LU R226, [R1+0x2c] ;  /* 0x00002c0001e27983 */ /* 0x000ea20000300800 */
[----:B0-----:R-:W-:Y:S01]  /*e160*/  F2FP.SATFINITE.E4M3.F32.PACK_AB_MERGE_C R13, RZ, R2, RZ ;  /* 0x00000002ff0d723e */ /* 0x001fe200048070ff */
[----:B------:R-:W-:Y:S02]  /*e170*/  FMUL R2, R227, UR24 ;  /* 0x00000018e3027c20 */ /* 0x000fe40008400000 */
[----:B------:R-:W2:Y:S04]  /*e180*/  LDL.LU R227, [R1+0x30] ;  /* 0x0000300001e37983 */ /* 0x000ea80000300800 */
[----:B------:R-:W-:Y:S01]  /*e190*/  @!P5 STG.E.U8 desc[UR22][R24.64+0xc1], R11 ;  /* 0x0000c10b1800d986 */ /* 0x000fe2000c101116 */
[----:B------:R-:W-:-:S03]  /*e1a0*/  ISETP.LT.OR P5, PT, R34, 0xc2, !P1 ;  /* 0x000000c22200780c */ /* 0x000fc60004fa1670 */
[----:B------:R0:W-:Y:S01]  /*e1b0*/  @!P4 STG.E.U8 desc[UR22][R24.64+0xc0], R7 ;  /* 0x0000c0071800c986 */ /* 0x0001e2000c101116 */
[----:B------:R-:W-:-:S03]  /*e1c0*/  ISETP.LT.OR P4, PT, R34, 0xc9, !P2 ;  /* 0x000000c92200780c */ /* 0x000fc60005781670 */
[----:B------:R1:W-:Y:S01]  /*e1d0*/  @!P6 STG.E.U8 desc[UR22][R26.64+0xc0], R5 ;  /* 0x0000c0051a00e986 */ /* 0x0003e2000c101116 */
[----:B------:R-:W-:-:S03]  /*e1e0*/  ISETP.LT.OR P6, PT, R34, 0xca, !P2 ;  /* 0x000000ca2200780c */ /* 0x000fc600057c1670 */
[----:B------:R-:W2:Y:S04]  /*e1f0*/  LDL.LU R221, [R1+0x34] ;  /* 0x0000340001dd7983 */ /* 0x000ea80000300800 */
[----:B------:R1:W-:Y:S01]  /*e200*/  @!P5 STG.E.U8 desc[UR22][R26.64+0xc1], R9 ;  /* 0x0000c1091a00d986 */ /* 0x0003e2000c101116 */
[----:B0-----:R-:W-:Y:S01]  /*e210*/  F2FP.SATFINITE.E4M3.F32.PACK_AB_MERGE_C R7, RZ, R3, RZ ;  /* 0x00000003ff07723e */ /* 0x001fe200048070ff */
[----:B------:R-:W-:Y:S02]  /*e220*/  FMUL R3, R223, UR24 ;  /* 0x00000018df037c20 */ /* 0x000fe40008400000 */
[----:B------:R-:W-:Y:S01]  /*e230*/  @!P4 STG.E.U8 desc[UR22][R24.64+0xc8], R13 ;  /* 0x0000c80d1800c986 */ /* 0x000fe2000c101116 */
[----:B------:R-:W-:-:S03]  /*e240*/  ISETP.LT.OR P4, PT, R34, 0xc9, !P1 ;  /* 0x000000c92200780c */ /* 0x000fc60004f81670 */
[----:B------:R-:W2:Y:S01]  /*e250*/  LDL.LU R223, [R1+0x38] ;  /* 0x0000380001df7983 */ /* 0x000ea20000300800 */
[----:B-1----:R-:W-:Y:S02]  /*e260*/  F2FP.SATFINITE.E4M3.F32.PACK_AB_MERGE_C R5, RZ, R0, RZ ;  /* 0x00000000ff05723e */ /* 0x002fe400048070ff */
[----:B------:R-:W-:Y:S02]  /*e270*/  F2FP.SATFINITE.E4M3.F32.PACK_AB_MERGE_C R11, RZ, R2, RZ ;  /* 0x00000002ff0b723e */ /* 0x000fe400048070ff */
[----:B------:R-:W-:Y:S01]  /*e280*/  F2FP.SATFINITE.E4M3.F32.PACK_AB_MERGE_C R9, RZ, R3, RZ ;  /* 0x00000003ff09723e */ /* 0x000fe200048070ff */
[----:B------:R0:W-:Y:S04]  /*e290*/  @!P6 STG.E.U8 desc[UR22][R24.64+0xc9], R7 ;  /* 0x0000c9071800e986 */ /* 0x0001e8000c101116 */
[----:B------:R1:W-:Y:S01]  /*e2a0*/  @!P4 STG.E.U8 desc[UR22][R26.64+0xc8], R5 ;  /* 0x0000c8051a00c986 */ /* 0x0003e2000c101116 */
[----:B---3--:R-:W-:-:S03]  /*e2b0*/  FMUL R0, R222, UR24 ;  /* 0x00000018de007c20 */ /* 0x008fc60008400000 */
[----:B------:R-:W3:Y:S01]  /*e2c0*/  LDL.LU R222, [R1+0x3c] ;  /* 0x00003c0001de7983 */ /* 0x000ee20000300800 */
[----:B----4-:R-:W-:Y:S01]  /*e2d0*/  FMUL R2, R220, UR24 ;  /* 0x00000018dc027c20 */ /* 0x010fe20008400000 */
[----:B0-----:R-:W-:Y:S01]  /*e2e0*/  F2FP.SATFINITE.E4M3.F32.PACK_AB_MERGE_C R7, RZ, R0, RZ ;  /* 0x00000000ff07723e */ /* 0x001fe200048070ff */
[----:B------:R-:W-:Y:S02]  /*e2f0*/  FMUL R3, R225, UR24 ;  /* 0x00000018e1037c20 */ /* 0x000fe40008400000 */
[----:B------:R-:W4:Y:S01]  /*e300*/  LDL.LU R225, [R1+0x40] ;  /* 0x0000400001e17983 */ /* 0x000f220000300800 */
[----:B------:R-:W-:Y:S02]  /*e310*/  F2FP.SATFINITE.E4M3.F32.PACK_AB_MERGE_C R13, RZ, R2, RZ ;  /* 0x00000002ff0d723e */ /* 0x000fe400048070ff */
[----:B-1----:R-:W-:Y:S01]  /*e320*/  F2FP.SATFINITE.E4M3.F32.PACK_AB_MERGE_C R5, RZ, R3, RZ ;  /* 0x00000003ff05723e */ /* 0x002fe200048070ff */
[----:B--2---:R-:W-:Y:S02]  /*e330*/  FMUL R0, R224, UR24 ;  /* 0x00000018e0007c20 */ /* 0x004fe40008400000 */
[----:B------:R-:W2:Y:S01]  /*e340*/  LDL.LU R224, [R1+0x44] ;  /* 0x0000440001e07983 */ /* 0x000ea20000300800 */
[----:B------:R-:W-:-:S03]  /*e350*/  FMUL R2, R226, UR24 ;  /* 0x00000018e2027c20 */ /* 0x000fc60008400000 */
[----:B------:R-:W2:Y:S01]  /*e360*/  LDL.LU R226, [R1+0x48] ;  /* 0x0000480001e27983 */ /* 0x000ea20000300800 */
[----:B------:R-:W-:-:S03]  /*e370*/  FMUL R3, R227, UR24 ;  /* 0x00000018e3037c20 */ /* 0x000fc60008400000 */
[----:B------:R-:W2:Y:S01]  /*e380*/  LDL.LU R227, [R1+0x4c] ;  /* 0x00004c0001e37983 */ /* 0x000ea20000300800 */
[C---:B------:R-:W-:Y:S02]  /*e390*/  ISETP.LT.OR P5, PT, R34.reuse, 0xca, !P1 ;  /* 0x000000ca2200780c */ /* 0x040fe40004fa1670 */
[C---:B------:R-:W-:Y:S01]  /*e3a0*/  ISETP.LT.OR P6, PT, R34.reuse, 0xd1, !P2 ;  /* 0x000000d12200780c */ /* 0x040fe200057c1670 */
[----:B------:R-:W2:Y:S01]  /*e3b0*/  LDL.LU R219, [R1+0x50] ;  /* 0x0000500001db7983 */ /* 0x000ea20000300800 */
[----:B------:R-:W-:-:S03]  /*e3c0*/  ISETP.LT.OR P4, PT, R34, 0xd1, !P1 ;  /* 0x000000d12200780c */ /* 0x000fc60004f81670 */
[----:B------:R-:W2:Y:S04]  /*e3d0*/  LDL.LU R218, [R1+0x54] ;  /* 0x0000540001da7983 */ /* 0x000ea80000300800 */
[----:B------:R-:W2:Y:S04]  /*e3e0*/  LDL.LU R220, [R1+0x58] ;  /* 0x0000580001dc7983 */ /* 0x000ea80000300800 */
[----:B------:R0:W-:Y:S01]  /*e3f0*/  @!P5 STG.E.U8 desc[UR22][R26.64+0xc9], R11 ;  /* 0x0000c90b1a00d986 */ /* 0x0001e2000c101116 */
[----:B------:R-:W-:-:S03]  /*e400*/  ISETP.LT.OR P5, PT, R34, 0xd2, !P2 ;  /* 0x000000d22200780c */ /* 0x000fc600057a1670 */
[----:B------:R1:W-:Y:S01]  /*e410*/  @!P6 STG.E.U8 desc[UR22][R24.64+0xd0], R9 ;  /* 0x0000d0091800e986 */ /* 0x0003e2000c101116 */
[----:B------:R-:W-:Y:S02]  /*e420*/  ISETP.LT.OR P6, PT, R34, 0xd2, !P1 ;  /* 0x000000d22200780c */ /* 0x000fe40004fc1670 */
[----:B0-----:R-:W-:-:S07]  /*e430*/  F2FP.SATFINITE.E4M3.F32.PACK_AB_MERGE_C R11, RZ, R2, RZ ;  /* 0x00000002ff0b723e */ /* 0x001fce00048070ff */
[----:B------:R0:W-:Y:S01]  /*e440*/  @!P5 STG.E.U8 desc[UR22][R24.64+0xd1], R7 ;  /* 0x0000d1071800d986 */ /* 0x0001e2000c101116 */
[C---:B------:R-:W-:Y:S02]  /*e450*/  ISETP.LT.OR P5, PT, R34.reuse, 0xda, !P2 ;  /* 0x000000da2200780c */ /* 0x040fe400057a1670 */
[----:B-1----:R-:W-:Y:S01]  /*e460*/  F2FP.SATFINITE.E4M3.F32.PACK_AB_MERGE_C R9, RZ, R0, RZ ;  /* 0x00000000ff09723e */ /* 0x002fe200048070ff */
[----:B------:R-:W-:Y:S01]  /*e470*/  @!P4 STG.E.U8 desc[UR22][R26.64+0xd0], R13 ;  /* 0x0000d00d1a00c986 */ /* 0x000fe2000c101116 */
[C---:B------:R-:W-:Y:S01]  /*e480*/  ISETP.LT.OR P4, PT, R34.reuse, 0xd9, !P2 ;  /* 0x000000d92200780c */ /* 0x040fe20005781670 */
[----:B------:R-:W-:Y:S01]  /*e490*/  FMUL R0, R221, UR24 ;  /* 0x00000018dd007c20 */ /* 0x000fe20008400000 */
[----:B------:R-:W-:Y:S01]  /*e4a0*/  FMUL R2, R223, UR24 ;  /* 0x00000018df027c20 */ /* 0x000fe20008400000 */
[----:B------:R1:W-:Y:S01]  /*e4b0*/  @!P6 STG.E.U8 desc[UR22][R26.64+0xd1], R5 ;  /* 0x0000d1051a00e986 */ /* 0x0003e2000c101116 */
[----:B------:R-:W-:-:S03]  /*e4c0*/  ISETP.LT.OR P6, PT, R34, 0xd9, !P1 ;  /* 0x000000d92200780c */ /* 0x000fc60004fc1670 */
[----:B------:R-:W2:Y:S04]  /*e4d0*/  LDL.LU R221, [R1+0x5c] ;  /* 0x00005c0001dd7983 */ /* 0x000ea80000300800 */
[----:B------:R-:W2:Y:S01]  /*e4e0*/  LDL.LU R223, [R1+0x60] ;  /* 0x0000600001df7983 */ /* 0x000ea20000300800 */
[----:B0-----:R-:W-:Y:S02]  /*e4f0*/  F2FP.SATFINITE.E4M3.F32.PACK_AB_MERGE_C R7, RZ, R3, RZ ;  /* 0x00000003ff07723e */ /* 0x001fe400048070ff */
[----:B-1----:R-:W-:Y:S01]  /*e500*/  F2FP.SATFINITE.E4M3.F32.PACK_AB_MERGE_C R5, RZ, R0, RZ ;  /* 0x00000000ff05723e */ /* 0x002fe200048070ff */
[----:B------:R0:W-:Y:S01]  /*e510*/  @!P4 STG.E.U8 desc[UR22][R24.64+0xd8], R9 ;  /* 0x0000d8091800c986 */ /* 0x0001e2000c101116 */
[----:B------:R-:W-:-:S03]  /*e520*/  F2FP.SATFINITE.E4M3.F32.PACK_AB_MERGE_C R13, RZ, R2, RZ ;  /* 0x00000002ff0d723e */ /* 0x000fc600048070ff */
[----:B------:R-:W-:Y:S04]  /*e530*/  @!P5 STG.E.U8 desc[UR22][R24.64+0xd9], R11 ;  /* 0x0000d90b1800d986 */ /* 0x000fe8000c101116 */
[----:B------:R1:W-:Y:S01]  /*e540*/  @!P6 STG.E.U8 desc[UR22][R26.64+0xd8], R7 ;  /* 0x0000d8071a00e986 */ /* 0x0003e2000c101116 */
[----:B---3--:R-:W-:-:S03]  /*e550*/  FMUL R3, R222, UR24 ;  /* 0x00000018de037c20 */ /* 0x008fc60008400000 */
[----:B------:R-:W3:Y:S01]  /*e560*/  LDL.LU R222, [R1+0x64] ;  /* 0x0000640001de7983 */ /* 0x000ee20000300800 */
[----:B----4-:R-:W-:Y:S01]  /*e570*/  FMUL R0, R225, UR24 ;  /* 0x00000018e1007c20 */ /* 0x010fe20008400000 */
[----:B0-----:R-:W-:Y:S02]  /*e580*/  F2FP.SATFINITE.E4M3.F32.PACK_AB_MERGE_C R9, RZ, R3, RZ ;  /* 0x00000003ff09723e */ /* 0x001fe400048070ff */
[----:B------:R-:W4:Y:S02]  /*e590*/  LDL.LU R225, [R1+0x68] ;  /* 0x0000680001e17983 */ /* 0x000f240000300800 */
        /* <DEDUP_REMOVED lines=8> */
[C---:B------:R-:W-:Y:S02]  /*e620*/  ISETP.LT.OR P4, PT, R34.reuse, 0xe1, !P2 ;  /* 0x000000e12200780c */ /* 0x040fe40005781670 */
[----:B------:R-:W-:-:S09]  /*e630*/  ISETP.LT.OR P6, PT, R34, 0xe2, !P2 ;  /* 0x000000e22200780c */ /* 0x000fd200057c1670 */
[----:B------:R0:W-:Y:S01]  /*e640*/  @!P5 STG.E.U8 desc[UR22][R26.64+0xd9], R5 ;  /* 0x0000d9051a00d986 */ /* 0x0001e2000c101116 */
[----:B------:R-:W-:-:S03]  /*e650*/  ISETP.LT.OR P5, PT, R34, 0xe2, !P1 ;  /* 0x000000e22200780c */ /* 0x000fc60004fa1670 */
[----:B------:R-:W-:Y:S01]  /*e660*/  @!P4 STG.E.U8 desc[UR22][R24.64+0xe0], R13 ;  /* 0x0000e00d1800c986 */ /* 0x000fe2000c101116 */
[----:B------:R-:W-:-:S03]  /*e670*/  ISETP.LT.OR P4, PT, R34, 0xe1, !P1 ;  /* 0x000000e12200780c */ /* 0x000fc60004f81670 */
[----:B------:R1:W-:Y:S01]  /*e680*/  @!P6 STG.E.U8 desc[UR22][R24.64+0xe1], R9 ;  /* 0x0000e1091800e986 */ /* 0x0003e2000c101116 */
[----:B------:R-:W-:Y:S02]  /*e690*/  ISETP.LT.OR P6, PT, R34, 0xe9, !P2 ;  /* 0x000000e92200780c */ /* 0x000fe400057c1670 */
[----:B------:R-:W-:Y:S02]  /*e6a0*/  F2FP.SATFINITE.E4M3.F32.PACK_AB_MERGE_C R11, RZ, R2, RZ ;  /* 0x00000002ff0b723e */ /* 0x000fe400048070ff */
[----:B0-----:R-:W-:-:S03]  /*e6b0*/  F2FP.SATFINITE.E4M3.F32.PACK_AB_MERGE_C R5, RZ, R3, RZ ;  /* 0x00000003ff05723e */ /* 0x001fc600048070ff */
[----:B------:R-:W-:Y:S01]  /*e6c0*/  @!P5 STG.E.U8 desc[UR22][R26.64+0xe1], R11 ;  /* 0x0000e10b1a00d986 */ /* 0x000fe2000c101116 */
[----:B------:R-:W-:-:S03]  /*e6d0*/  ISETP.LT.OR P5, PT, R34, 0xea, !P2 ;  /* 0x000000ea2200780c */ /* 0x000fc600057a1670 */
[----:B------:R0:W-:Y:S01]  /*e6e0*/  @!P4 STG.E.U8 desc[UR22][R26.64+0xe0], R7 ;  /* 0x0000e0071a00c986 */ /* 0x0001e2000c101116 */
[----:B------:R-:W-:-:S03]  /*e6f0*/  ISETP.LT.OR P4, PT, R34, 0xe9, !P1 ;  /* 0x000000e92200780c */ /* 0x000fc60004f81670 */
[----:B------:R0:W-:Y:S01]  /*e700*/  @!P6 STG.E.U8 desc[UR22][R24.64+0xe8], R5 ;  /* 0x0000e8051800e986 */ /* 0x0001e2000c101116 */
[----:B------:R-:W-:Y:S01]  /*e710*/  ISETP.LT.OR P6, PT, R34, 0xea, !P1 ;  /* 0x000000ea2200780c */ /* 0x000fe20004fc1670 */
[----:B------:R-:W-:Y:S01]  /*e720*/  FMUL R2, R219, UR24 ;  /* 0x00000018db027c20 */ /* 0x000fe20008400000 */
[----:B------:R-:W-:Y:S01]  /*e730*/  FMUL R3, R218, UR24 ;  /* 0x00000018da037c20 */ /* 0x000fe20008400000 */
[----:B-1----:R-:W-:-:S03]  /*e740*/  F2FP.SATFINITE.E4M3.F32.PACK_AB_MERGE_C R9, RZ, R0, RZ ;  /* 0x00000000ff09723e */ /* 0x002fc600048070ff */
[----:B------:R-:W-:Y:S02]  /*e750*/  F2FP.SATFINITE.E4M3.F32.PACK_AB_MERGE_C R13, RZ, R2, RZ ;  /* 0x00000002ff0d723e */ /* 0x000fe400048070ff */
[----:B0-----:R-:W-:Y:S01]  /*e760*/  F2FP.SATFINITE.E4M3.F32.PACK_AB_MERGE_C R7, RZ, R3, RZ ;  /* 0x00000003ff07723e */ /* 0x001fe200048070ff */
[----:B------:R0:W-:Y:S01]  /*e770*/  @!P5 STG.E.U8 desc[UR22][R24.64+0xe9], R9 ;  /* 0x0000e9091800d986 */ /* 0x0001e2000c101116 */
[----:B------:R-:W-:-:S03]  /*e780*/  ISETP.LT.OR P5, PT, R34, 0xf2, !P2 ;  /* 0x000000f22200780c */ /* 0x000fc600057a1670 */
[----:B------:R-:W-:Y:S01]  /*e790*/  @!P4 STG.E.U8 desc[UR22][R26.64+0xe8], R13 ;  /* 0x0000e80d1a00c986 */ /* 0x000fe2000c101116 */
[----:B------:R-:W-:-:S03]  /*e7a0*/  ISETP.LT.OR P4, PT, R34, 0xf1, !P2 ;  /* 0x000000f12200780c */ /* 0x000fc60005781670 */
[----:B------:R1:W-:Y:S01]  /*e7b0*/  @!P6 STG.E.U8 desc[UR22][R26.64+0xe9], R7 ;  /* 0x0000e9071a00e986 */ /* 0x0003e2000c101116 */
[----:B------:R-:W-:Y:S01]  /*e7c0*/  ISETP.LT.OR P6, PT, R34, 0xf1, !P1 ;  /* 0x000000f12200780c */ /* 0x000fe20004fc1670 */
[----:B------:R-:W-:Y:S01]  /*e7d0*/  FMUL R0, R220, UR24 ;  /* 0x00000018dc007c20 */ /* 0x000fe20008400000 */
[----:B------:R-:W-:Y:S01]  /*e7e0*/  FMUL R2, R221, UR24 ;  /* 0x00000018dd027c20 */ /* 0x000fe20008400000 */
[----:B------:R-:W-:-:S03]  /*e7f0*/  FMUL R3, R223, UR24 ;  /* 0x00000018df037c20 */ /* 0x000fc60008400000 */
[----:B------:R-:W-:Y:S02]  /*e800*/  F2FP.SATFINITE.E4M3.F32.PACK_AB_MERGE_C R5, RZ, R0, RZ ;  /* 0x00000000ff05723e */ /* 0x000fe400048070ff */
[----:B------:R-:W-:Y:S02]  /*e810*/  F2FP.SATFINITE.E4M3.F32.PACK_AB_MERGE_C R11, RZ, R2, RZ ;  /* 0x00000002ff0b723e */ /* 0x000fe400048070ff */
[----:B0-----:R-:W-:Y:S01]  /*e820*/  F2FP.SATFINITE.E4M3.F32.PACK_AB_MERGE_C R9, RZ, R3, RZ ;  /* 0x00000003ff09723e */ /* 0x001fe200048070ff */
[----:B------:R-:W-:Y:S01]  /*e830*/  @!P4 STG.E.U8 desc[UR22][R24.64+0xf0], R5 ;  /* 0x0000f0051800c986 */ /* 0x000fe2000c101116 */
[----:B------:R-:W-:-:S03]  /*e840*/  ISETP.LT.OR P4, PT, R34, 0xf2, !P1 ;  /* 0x000000f22200780c */ /* 0x000fc60004f81670 */
[----:B------:R0:W-:Y:S01]  /*e850*/  @!P5 STG.E.U8 desc[UR22][R24.64+0xf1], R11 ;  /* 0x0000f10b1800d986 */ /* 0x0001e2000c101116 */
[C---:B------:R-:W-:Y:S02]  /*e860*/  ISETP.LT.OR P5, PT, R34.reuse, 0xf9, !P2 ;  /* 0x000000f92200780c */ /* 0x040fe400057a1670 */
[C---:B------:R-:W-:Y:S01]  /*e870*/  ISETP.LT.OR P2, PT, R34.reuse, 0xfa, !P2 ;  /* 0x000000fa2200780c */ /* 0x040fe20005741670 */
[----:B------:R0:W-:Y:S01]  /*e880*/  @!P6 STG.E.U8 desc[UR22][R26.64+0xf0], R9 ;  /* 0x0000f0091a00e986 */ /* 0x0001e2000c101116 */
[C---:B------:R-:W-:Y:S02]  /*e890*/  ISETP.LT.OR P6, PT, R34.reuse, 0xf9, !P1 ;  /* 0x000000f92200780c */ /* 0x040fe40004fc1670 */
[----:B------:R-:W-:Y:S01]  /*e8a0*/  ISETP.LT.OR P1, PT, R34, 0xfa, !P1 ;  /* 0x000000fa2200780c */ /* 0x000fe20004f21670 */
[----:B---3--:R-:W-:Y:S01]  /*e8b0*/  FMUL R0, R222, UR24 ;  /* 0x00000018de007c20 */ /* 0x008fe20008400000 */
[----:B----4-:R-:W-:-:S04]  /*e8c0*/  FMUL R2, R225, UR24 ;  /* 0x00000018e1027c20 */ /* 0x010fc80008400000 */
[----:B-1----:R-:W-:Y:S01]  /*e8d0*/  F2FP.SATFINITE.E4M3.F32.PACK_AB_MERGE_C R7, RZ, R0, RZ ;  /* 0x00000000ff07723e */ /* 0x002fe200048070ff */
[----:B--2---:R-:W-:Y:S01]  /*e8e0*/  FMUL R3, R224, UR24 ;  /* 0x00000018e0037c20 */ /* 0x004fe20008400000 */
[----:B------:R-:W-:Y:S01]  /*e8f0*/  FMUL R4, R226, UR24 ;  /* 0x00000018e2047c20 */ /* 0x000fe20008400000 */
[----:B0-----:R-:W-:-:S03]  /*e900*/  F2FP.SATFINITE.E4M3.F32.PACK_AB_MERGE_C R11, RZ, R2, RZ ;  /* 0x00000002ff0b723e */ /* 0x001fc600048070ff */
[----:B------:R-:W-:Y:S01]  /*e910*/  F2FP.SATFINITE.E4M3.F32.PACK_AB_MERGE_C R3, RZ, R3, RZ ;  /* 0x00000003ff03723e */ /* 0x000fe200048070ff */
[----:B------:R-:W-:Y:S01]  /*e920*/  FMUL R5, R227, UR24 ;  /* 0x00000018e3057c20 */ /* 0x000fe20008400000 */
[----:B------:R-:W-:Y:S01]  /*e930*/  F2FP.SATFINITE.E4M3.F32.PACK_AB_MERGE_C R9, RZ, R4, RZ ;  /* 0x00000004ff09723e */ /* 0x000fe200048070ff */
[----:B------:R0:W-:Y:S03]  /*e940*/  @!P4 STG.E.U8 desc[UR22][R26.64+0xf1], R7 ;  /* 0x0000f1071a00c986 */ /* 0x0001e6000c101116 */
[----:B------:R-:W-:Y:S01]  /*e950*/  F2FP.SATFINITE.E4M3.F32.PACK_AB_MERGE_C R5, RZ, R5, RZ ;  /* 0x00000005ff05723e */ /* 0x000fe200048070ff */
[----:B------:R0:W-:Y:S04]  /*e960*/  @!P5 STG.E.U8 desc[UR22][R24.64+0xf8], R11 ;  /* 0x0000f80b1800d986 */ /* 0x0001e8000c101116 */
[----:B------:R0:W-:Y:S04]  /*e970*/  @!P2 STG.E.U8 desc[UR22][R24.64+0xf9], R3 ;  /* 0x0000f9031800a986 */ /* 0x0001e8000c101116 */
[----:B------:R0:W-:Y:S04]  /*e980*/  @!P6 STG.E.U8 desc[UR22][R26.64+0xf8], R9 ;  /* 0x0000f8091a00e986 */ /* 0x0001e8000c101116 */
[----:B------:R0:W-:Y:S02]  /*e990*/  @!P1 STG.E.U8 desc[UR22][R26.64+0xf9], R5 ;  /* 0x0000f9051a009986 */ /* 0x0001e4000c101116 */
.L_x_298:
[----:B------:R-:W-:Y:S05]  /*e9a0*/  BSYNC B0 ;  /* 0x0000000000007941 */ /* 0x000fea0003800000 */
.L_x_40:
[----:B------:R-:W2:Y:S01]  /*e9b0*/  LDL.LU R22, [R1+0x80] ;  /* 0x0000800001167983 */ /* 0x000ea20000300800 */
[----:B0-----:R-:W-:Y:S01]  /*e9c0*/  IMAD.U32 R3, RZ, RZ, UR18 ;  /* 0x00000012ff037e24 */ /* 0x001fe2000f8e00ff */
[----:B------:R-:W-:Y:S02]  /*e9d0*/  ULDC.64 UR6, c[0x0][0x650] ;  /* 0x0001940000067ab9 */ /* 0x000fe40000000a00 */
[----:B------:R-:W3:Y:S01]  /*e9e0*/  LDL.LU R19, [R1+0x84] ;  /* 0x0000840001137983 */ /* 0x000ee20000300800 */
[----:B-----5:R-:W-:Y:S01]  /*e9f0*/  IMAD.U32 R0, RZ, RZ, UR20 ;  /* 0x00000014ff007e24 */ /* 0x020fe2000f8e00ff */
[----:B------:R0:W-:Y:S01]  /*ea00*/  SYNCS.ARRIVE.TRANS64.A1T0 RZ, [R3+UR29], RZ ;  /* 0x000000ff03ff79a7 */ /* 0x0001e2000810001d */
[----:B------:R-:W-:Y:S02]  /*ea10*/  IMAD.U32 R2, RZ, RZ, UR20 ;  /* 0x00000014ff027e24 */ /* 0x000fe4000f8e00ff */
[----:B------:R-:W-:Y:S02]  /*ea20*/  IMAD.MOV.U32 R4, RZ, RZ, -0x1 ;  /* 0xffffffffff047424 */ /* 0x000fe400078e00ff */
[----:B0-----:R-:W-:Y:S01]  /*ea30*/  IMAD.U32 R3, RZ, RZ, UR15 ;  /* 0x0000000fff037e24 */ /* 0x001fe2000f8e00ff */
[----:B---3--:R-:W-:-:S02]  /*ea40*/  LEA R19, P1, R0, R19, 0x1 ;  /* 0x0000001300137211 */ /* 0x008fc400078208ff */
[----:B------:R-:W-:Y:S02]  /*ea50*/  PRMT R0, RZ, 0x7610, R0 ;  /* 0x00007610ff007816 */ /* 0x000fe40000000000 */
[----:B--2---:R-:W-:Y:S01]  /*ea60*/  LEA.HI.X R22, R2, R22, R3, 0x1, P1 ;  /* 0x0000001602167211 */ /* 0x004fe200008f0c03 */
[----:B------:R-:W-:Y:S01]  /*ea70*/  IMAD.MOV.U32 R2, RZ, RZ, -0x1 ;  /* 0xffffffffff027424 */ /* 0x000fe200078e00ff */
[----:B------:R0:W-:Y:S01]  /*ea80*/  STL [R1+0x84], R19 ;  /* 0x0000841301007387 */ /* 0x0001e20000100800 */
[----:B------:R-:W-:Y:S01]  /*ea90*/  IMAD.MOV.U32 R3, RZ, RZ, -0x1 ;  /* 0xffffffffff037424 */ /* 0x000fe200078e00ff */
[----:B------:R-:W-:Y:S02]  /*eaa0*/  ISETP.GE.U32.AND P1, PT, R19, UR6, PT ;  /* 0x0000000613007c0c */ /* 0x000fe4000bf26070 */
[----:B------:R0:W-:Y:S02]  /*eab0*/  STL [R1+0x80], R22 ;  /* 0x0000801601007387 */ /* 0x0001e40000100800 */
[----:B------:R-:W-:-:S02]  /*eac0*/  ISETP.GE.U32.AND.EX P1, PT, R22, UR7, PT, P1 ;  /* 0x0000000716007c0c */ /* 0x000fc4000bf26110 */
[----:B------:R0:W-:Y:S04]  /*ead0*/  STL [R1+0x88], R4 ;  /* 0x0000880401007387 */ /* 0x0001e80000100800 */
[----:B------:R0:W-:Y:S04]  /*eae0*/  STL [R1+0x78], R2 ;  /* 0x0000780201007387 */ /* 0x0001e80000100800 */
[----:B------:R0:W-:Y:S03]  /*eaf0*/  STL [R1+0x8c], R3 ;  /* 0x00008c0301007387 */ /* 0x0001e60000100800 */
[----:B------:R-:W-:Y:S05]  /*eb00*/  @P1 BRA `(.L_x_299) ;  /* 0x0000000400741947 */ /* 0x000fea0003800000 */
[----:B------:R-:W2:Y:S01]  /*eb10*/  S2R R14, SR_CTAID.X ;  /* 0x00000000000e7919 */ /* 0x000ea20000002500 */
[----:B------:R-:W3:Y:S01]  /*eb20*/  LDC.64 R8, c[0x0][0x628] ;  /* 0x00018a00ff087b82 */ /* 0x000ee20000000a00 */
[----:B------:R-:W-:Y:S01]  /*eb30*/  ULDC UR6, c[0x0][0x150] ;  /* 0x0000540000067ab9 */ /* 0x000fe20000000800 */
[----:B------:R-:W-:Y:S01]  /*eb40*/  IMAD.MOV.U32 R6, RZ, RZ, R19 ;  /* 0x000000ffff067224 */ /* 0x000fe200078e0013 */
[----:B------:R-:W0:Y:S01]  /*eb50*/  S2R R16, SR_CTAID.Y ;  /* 0x0000000000107919 */ /* 0x000e220000002600 */
[----:B------:R-:W-:-:S04]  /*eb60*/  IMAD.MOV.U32 R7, RZ, RZ, R22 ;  /* 0x000000ffff077224 */ /* 0x000fc800078e0016 */
[----:B------:R-:W0:Y:S08]  /*eb70*/  LDC R17, c[0x0][0x144] ;  /* 0x00005100ff117b82 */ /* 0x000e300000000800 */
[----:B------:R-:W0:Y:S08]  /*eb80*/  LDC R10, c[0x0][0x630] ;  /* 0x00018c00ff0a7b82 */ /* 0x000e300000000800 */
[----:B------:R-:W0:Y:S01]  /*eb90*/  LDC.64 R12, c[0x0][0x620] ;  /* 0x00018800ff0c7b82 */ /* 0x000e220000000a00 */
[----:B---3--:R-:W-:-:S04]  /*eba0*/  ISETP.NE.U32.AND P1, PT, R8, RZ, PT ;  /* 0x000000ff0800720c */ /* 0x008fc80003f25070 */
[----:B------:R-:W-:Y:S02]  /*ebb0*/  ISETP.NE.AND.EX P1, PT, R9, RZ, PT, P1 ;  /* 0x000000ff0900720c */ /* 0x000fe40003f25310 */
[----:B--2---:R-:W-:-:S05]  /*ebc0*/  I2FP.F32.U32 R0, R14 ;  /* 0x0000000e00007245 */ /* 0x004fca0000201000 */
[----:B------:R-:W-:-:S04]  /*ebd0*/  FMUL R0, R0, UR6 ;  /* 0x0000000600007c20 */ /* 0x000fc80008400000 */
[----:B------:R2:W3:Y:S02]  /*ebe0*/  F2I.U32.TRUNC.NTZ R15, R0 ;  /* 0x00000000000f7305 */ /* 0x0004e4000020f000 */
[----:B------:R-:W-:Y:S05]  /*ebf0*/  @!P1 BRA `(.L_x_300) ;  /* 0x0000000000289947 */ /* 0x000fea0003800000 */
[----:B--2---:R-:W2:Y:S02]  /*ec00*/  LDC R0, c[0x0][0x634] ;  /* 0x00018d00ff007b82 */ /* 0x004ea40000000800 */
[----:B--2---:R-:W-:-:S05]  /*ec10*/  IADD3 R7, P1, R19, R0, RZ ;  /* 0x0000000013077210 */ /* 0x004fca0007f3e0ff */
[----:B------:R-:W-:-:S04]  /*ec20*/  IMAD.X R11, RZ, RZ, R22, P1 ;  /* 0x000000ffff0b7224 */ /* 0x000fc800008e0616 */
[----:B0-----:R-:W-:-:S04]  /*ec30*/  IMAD.WIDE.U32 R2, R11, R8, RZ ;  /* 0x000000080b027225 */ /* 0x001fc800078e00ff */
[----:B------:R-:W-:-:S04]  /*ec40*/  IMAD.WIDE.U32 R4, P1, R7, R9, R2 ;  /* 0x0000000907047225 */ /* 0x000fc80007820002 */
[----:B------:R-:W-:-:S04]  /*ec50*/  IMAD.WIDE.U32 R2, R7, R8, RZ ;  /* 0x0000000807027225 */ /* 0x000fc800078e00ff */
[----:B------:R-:W-:Y:S01]  /*ec60*/  IMAD.X R7, RZ, RZ, RZ, P1 ;  /* 0x000000ffff077224 */ /* 0x000fe200008e06ff */
[----:B------:R-:W-:Y:S01]  /*ec70*/  IADD3 RZ, P1, R3, R4, RZ ;  /* 0x0000000403ff7210 */ /* 0x000fe20007f3e0ff */
[----:B------:R-:W-:-:S04]  /*ec80*/  IMAD.MOV.U32 R6, RZ, RZ, R5 ;  /* 0x000000ffff067224 */ /* 0x000fc800078e0005 */
[----:B------:R-:W-:-:S08]  /*ec90*/  IMAD.WIDE.U32.X R6, R11, R9, R6, P1 ;  /* 0x000000090b067225 */ /* 0x000fd000008e0406 */
.L_x_300:
[-CC-:B0-----:R-:W-:Y:S01]  /*eca0*/  SHF.R.U64 R11, R6, R10.reuse, R7.reuse ;  /* 0x0000000a060b7219 */ /* 0x181fe20000001207 */
[----:B------:R-:W0:Y:S01]  /*ecb0*/  LDC.64 R20, c[0x0][0x640] ;  /* 0x00019000ff147b82 */ /* 0x000e220000000a00 */
[----:B--2---:R-:W-:Y:S01]  /*ecc0*/  SHF.R.U32.HI R0, RZ, R10, R7 ;  /* 0x0000000aff007219 */ /* 0x004fe20000011607 */
[----:B------:R-:W-:Y:S01]  /*ecd0*/  IMAD.MOV.U32 R2, RZ, RZ, R19 ;  /* 0x000000ffff027224 */ /* 0x000fe200078e0013 */
[----:B------:R-:W-:Y:S01]  /*ece0*/  IADD3 R5, P1, RZ, -R11, RZ ;  /* 0x8000000bff057210 */ /* 0x000fe20007f3e0ff */
[----:B---3--:R-:W-:Y:S01]  /*ecf0*/  IMAD.MOV R15, RZ, RZ, -R15 ;  /* 0x000000ffff0f7224 */ /* 0x008fe200078e0a0f */
[----:B------:R-:W-:Y:S01]  /*ed00*/  ULDC UR6, c[0x0][0x154] ;  /* 0x0000550000067ab9 */ /* 0x000fe20000000800 */
[----:B------:R-:W-:Y:S02]  /*ed10*/  IMAD.MOV.U32 R7, RZ, RZ, 0x1 ;  /* 0x00000001ff077424 */ /* 0x000fe400078e00ff */
[----:B------:R-:W2:Y:S01]  /*ed20*/  LDC R4, c[0x0][0x618] ;  /* 0x00018600ff047b82 */ /* 0x000ea20000000800 */
[----:B------:R-:W-:-:S02]  /*ed30*/  IMAD.X R3, RZ, RZ, ~R0, P1 ;  /* 0x000000ffff037224 */ /* 0x000fc400008e0e00 */
[----:B------:R-:W-:Y:S02]  /*ed40*/  IMAD R17, R17, R15, R14 ;  /* 0x0000000f11117224 */ /* 0x000fe400078e020e */
[-C--:B------:R-:W-:Y:S02]  /*ed50*/  IMAD R0, R3, R12.reuse, RZ ;  /* 0x0000000c03007224 */ /* 0x080fe400078e02ff */
[----:B------:R-:W-:Y:S01]  /*ed60*/  IMAD.MOV.U32 R3, RZ, RZ, R22 ;  /* 0x000000ffff037224 */ /* 0x000fe200078e0016 */
[----:B------:R-:W3:Y:S01]  /*ed70*/  LDC R6, c[0x0][0x608] ;  /* 0x00018200ff067b82 */ /* 0x000ee20000000800 */
[----:B------:R-:W-:-:S04]  /*ed80*/  IMAD.WIDE.U32 R2, R5, R12, R2 ;  /* 0x0000000c05027225 */ /* 0x000fc800078e0002 */
[----:B------:R-:W-:-:S03]  /*ed90*/  IMAD R5, R5, R13, R0 ;  /* 0x0000000d05057224 */ /* 0x000fc600078e0200 */
[----:B------:R-:W5:Y:S01]  /*eda0*/  LDC R18, c[0x0][0x658] ;  /* 0x00019600ff127b82 */ /* 0x000f620000000800 */
[----:B------:R-:W-:Y:S01]  /*edb0*/  I2FP.F32.U32 R0, R16 ;  /* 0x0000001000007245 */ /* 0x000fe20000201000 */
[----:B------:R-:W-:Y:S01]  /*edc0*/  IMAD.IADD R3, R3, 0x1, R5 ;  /* 0x0000000103037824 */ /* 0x000fe200078e0205 */
[----:B0-----:R-:W-:Y:S01]  /*edd0*/  ISETP.NE.U32.AND P1, PT, R20, RZ, PT ;  /* 0x000000ff1400720c */ /* 0x001fe20003f25070 */
[----:B------:R-:W-:Y:S02]  /*ede0*/  IMAD.MOV.U32 R5, RZ, RZ, -0x1 ;  /* 0xffffffffff057424 */ /* 0x000fe400078e00ff */
[----:B------:R-:W-:Y:S02]  /*edf0*/  FMUL R0, R0, UR6 ;  /* 0x0000000600007c20 */ /* 0x000fe40008400000 */
[----:B------:R-:W0:Y:S01]  /*ee00*/  LDC R15, c[0x0][0x148] ;  /* 0x00005200ff0f7b82 */ /* 0x000e220000000800 */
[----:B--2---:R-:W-:Y:S01]  /*ee10*/  SHF.R.U64 R10, R2, R4, R3 ;  /* 0x00000004020a7219 */ /* 0x004fe20000001203 */
[----:B------:R2:W0:Y:S01]  /*ee20*/  F2I.U32.TRUNC.NTZ R13, R0 ;  /* 0x00000000000d7305 */ /* 0x000422000020f000 */
[----:B------:R-:W-:-:S02]  /*ee30*/  ISETP.NE.AND.EX P1, PT, R21, RZ, PT, P1 ;  /* 0x000000ff1500720c */ /* 0x000fc40003f25310 */
[----:B------:R-:W-:-:S03]  /*ee40*/  SHF.R.U32.HI R3, RZ, R4, R3 ;  /* 0x00000004ff037219 */ /* 0x000fc60000011603 */
[----:B------:R-:W0:Y:S01]  /*ee50*/  LDC R14, c[0x0][0x600] ;  /* 0x00018000ff0e7b82 */ /* 0x000e220000000800 */
[-CC-:B---3--:R-:W-:Y:S02]  /*ee60*/  SHF.R.U64 R8, R10, R6.reuse, R3.reuse ;  /* 0x000000060a087219 */ /* 0x188fe40000001203 */
[----:B------:R-:W-:-:S05]  /*ee70*/  SHF.R.U32.HI R3, RZ, R6, R3 ;  /* 0x00000006ff037219 */ /* 0x000fca0000011603 */
[----:B------:R-:W3:Y:S01]  /*ee80*/  LDC R22, c[0x0][0x648] ;  /* 0x00019200ff167b82 */ /* 0x000ee20000000800 */
[-CC-:B-----5:R-:W-:Y:S02]  /*ee90*/  SHF.R.U64 R12, R8, R18.reuse, R3.reuse ;  /* 0x00000012080c7219 */ /* 0x1a0fe40000001203 */
[-C--:B------:R-:W-:Y:S02]  /*eea0*/  SHF.L.U32 R5, R5, R18.reuse, RZ ;  /* 0x0000001205057219 */ /* 0x080fe400000006ff */
[-C--:B------:R-:W-:Y:S01]  /*eeb0*/  SHF.R.U32.HI R3, RZ, R18.reuse, R3 ;  /* 0x00000012ff037219 */ /* 0x080fe20000011603 */
[----:B------:R-:W-:Y:S01]  /*eec0*/  IMAD.MOV.U32 R2, RZ, RZ, R12 ;  /* 0x000000ffff027224 */ /* 0x000fe200078e000c */
[----:B------:R-:W-:Y:S01]  /*eed0*/  SHF.L.U32 R18, R7, R18, RZ ;  /* 0x0000001207127219 */ /* 0x000fe200000006ff */
[----:B------:R-:W0:Y:S01]  /*eee0*/  LDC R23, c[0x0][0x638] ;  /* 0x00018e00ff177b82 */ /* 0x000e220000000800 */
[----:B------:R-:W-:-:S07]  /*eef0*/  LOP3.LUT R19, RZ, R5, RZ, 0x33, !PT ;  /* 0x00000005ff137212 */ /* 0x000fce00078e33ff */
[----:B------:R-:W0:Y:S01]  /*ef00*/  LDC R24, c[0x0][0x610] ;  /* 0x00018400ff187b82 */ /* 0x000e220000000800 */
[----:B--2---:R-:W-:Y:S05]  /*ef10*/  @!P1 BRA `(.L_x_301) ;  /* 0x0000000000289947 */ /* 0x004fea0003800000 */
[----:B------:R-:W2:Y:S02]  /*ef20*/  LDC R7, c[0x0][0x64c] ;  /* 0x00019300ff077b82 */ /* 0x000ea40000000800 */
[----:B--2---:R-:W-:-:S05]  /*ef30*/  IADD3 R7, P1, R12, R7, RZ ;  /* 0x000000070c077210 */ /* 0x004fca0007f3e0ff */
        /* <DEDUP_REMOVED lines=8> */
.L_x_301:
[----:B---3--:R-:W-:Y:S01]  /*efc0*/  SHF.R.U64 R0, R2, R22, R3 ;  /* 0x0000001602007219 */ /* 0x008fe20000001203 */
[----:B0-----:R-:W-:Y:S01]  /*efd0*/  VIADD R7, R14, 0xffffffff ;  /* 0xffffffff0e077836 */ /* 0x001fe20000000000 */
[----:B------:R-:W-:Y:S01]  /*efe0*/  LOP3.LUT R5, R8, R19, RZ, 0xc0, !PT ;  /* 0x0000001308057212 */ /* 0x000fe200078ec0ff */
[----:B------:R-:W-:Y:S02]  /*eff0*/  IMAD.MOV R13, RZ, RZ, -R13 ;  /* 0x000000ffff0d7224 */ /* 0x000fe400078e0a0d */
[----:B------:R-:W-:Y:S02]  /*f000*/  IMAD.MOV R3, RZ, RZ, -R0 ;  /* 0x000000ffff037224 */ /* 0x000fe400078e0a00 */
[----:B------:R-:W-:Y:S01]  /*f010*/  IMAD R2, R18, R0, R5 ;  /* 0x0000000012027224 */ /* 0x000fe200078e0205 */
[----:B------:R-:W-:Y:S01]  /*f020*/  LOP3.LUT R5, R10, R7, RZ, 0xc0, !PT ;  /* 0x000000070a057212 */ /* 0x000fe200078ec0ff */
[----:B------:R-:W-:Y:S02]  /*f030*/  @P3 IMAD R17, R15, R13, R16 ;  /* 0x0000000d0f113224 */ /* 0x000fe400078e0210 */
[----:B------:R-:W-:-:S02]  /*f040*/  IMAD R0, R3, R23, R12 ;  /* 0x0000001703007224 */ /* 0x000fc400078e020c */
[----:B------:R-:W-:Y:S02]  /*f050*/  IMAD.MOV.U32 R4, RZ, RZ, 0x1 ;  /* 0x00000001ff047424 */ /* 0x000fe400078e00ff */
[----:B------:R-:W-:Y:S02]  /*f060*/  IMAD R2, R2, R24, R17 ;  /* 0x0000001802027224 */ /* 0x000fe400078e0211 */
[----:B------:R-:W-:Y:S01]  /*f070*/  IMAD R3, R0, R14, R5 ;  /* 0x0000000e00037224 */ /* 0x000fe200078e0205 */
[----:B------:R-:W-:-:S04]  /*f080*/  PRMT R0, R4, 0x7610, R0 ;  /* 0x0000761004007816 */ /* 0x000fc80000000000 */
[----:B------:R-:W-:Y:S02]  /*f090*/  SEL R4, R3, R2, !P3 ;  /* 0x0000000203047207 */ /* 0x000fe40005800000 */
[----:B------:R-:W-:-:S03]  /*f0a0*/  SEL R2, R2, R3, !P3 ;  /* 0x0000000302027207 */ /* 0x000fc60005800000 */
[----:B------:R2:W-:Y:S04]  /*f0b0*/  STL [R1+0x8c], R4 ;  /* 0x00008c0401007387 */ /* 0x0005e80000100800 */
[----:B------:R2:W-:Y:S04]  /*f0c0*/  STL [R1+0x78], R11 ;  /* 0x0000780b01007387 */ /* 0x0005e80000100800 */
[----:B------:R2:W-:Y:S02]  /*f0d0*/  STL [R1+0x88], R2 ;  /* 0x0000880201007387 */ /* 0x0005e40000100800 */
.L_x_299:
[----:B------:R-:W-:Y:S01]  /*f0e0*/  LOP3.LUT P1, RZ, R0, 0xff, RZ, 0xc0, !PT ;  /* 0x000000ff00ff7812 */ /* 0x000fe2000782c0ff */
[----:B------:R-:W-:-:S12]  /*f0f0*/  ULOP3.LUT UR30, UR30, 0x1, URZ, 0x3c, !UPT ;  /* 0x000000011e1e7892 */ /* 0x000fd8000f8e3c3f */
[----:B------:R-:W-:Y:S05]  /*f100*/  @P1 BRA `(.L_x_302) ;  /* 0xffffff2400c81947 */ /* 0x000fea000383ffff */
[----:B------:R-:W-:Y:S05]  /*f110*/  EXIT ;  /* 0x000000000000794d */ /* 0x000fea0003800000 */
.L_x_18:
[----:B------:R-:W-:-:S08]  /*f120*/  ISETP.NE.AND P0, PT, RZ, UR6, PT ;  /* 0x00000006ff007c0c */ /* 0x000fd0000bf05270 */
[----:B0123--:R-:W0:-:S00]  /*f130*/  USETMAXREG.DEALLOC.CTAPOOL 0x28 ;  /* 0x00000028000079c8 */ /* 0x00fe0000080e0500 */
[----:B------:R-:W-:Y:S05]  /*f140*/  @P0 EXIT ;  /* 0x000000000000094d */ /* 0x000fea0003800000 */
[----:B0-----:R-:W-:Y:S01]  /*f150*/  LOP3.LUT P0, RZ, R0, 0xff, RZ, 0xc0, !PT ;  /* 0x000000ff00ff7812 */ /* 0x001fe2000780c0ff */
[----:B------:R-:W-:Y:S02]  /*f160*/  IMAD.MOV.U32 R0, RZ, RZ, 0x1 ;  /* 0x00000001ff007424 */ /* 0x000fe400078e00ff */
[----:B------:R-:W-:-:S10]  /*f170*/  IMAD.MOV.U32 R9, RZ, RZ, RZ ;  /* 0x000000ffff097224 */ /* 0x000fd400078e00ff */
[----:B------:R-:W-:Y:S05]  /*f180*/  @!P0 BRA `(.L_x_303) ;  /* 0x0000000c00608947 */ /* 0x000fea0003800000 */
[----:B------:R-:W0:Y:S01]  /*f190*/  S2UR UR8, SR_CgaCtaId ;  /* 0x00000000000879c3 */ /* 0x000e220000008800 */
[----:B------:R-:W-:Y:S01]  /*f1a0*/  LOP3.LUT P0, RZ, R2, 0x1f, RZ, 0xc0, !PT ;  /* 0x0000001f02ff7812 */ /* 0x000fe2000780c0ff */
[----:B------:R-:W-:Y:S01]  /*f1b0*/  ULDC UR5, c[0x0][0x658] ;  /* 0x0001960000057ab9 */ /* 0x000fe20000000800 */
[----:B------:R-:W-:Y:S01]  /*f1c0*/  UMOV UR6, 0xffffffff ;  /* 0xffffffff00067882 */ /* 0x000fe20000000000 */
[----:B------:R-:W-:Y:S01]  /*f1d0*/  BSSY B0, `(.L_x_303) ;  /* 0x00000d3000007945 */ /* 0x000fe20003800000 */
[----:B------:R-:W-:Y:S01]  /*f1e0*/  USHF.L.U32 UR6, UR6, UR5, URZ ;  /* 0x0000000506067299 */ /* 0x000fe2000800063f */
[C---:B------:R-:W-:Y:S01]  /*f1f0*/  ISETP.NE.AND P2, PT, R3.reuse, RZ, PT ;  /* 0x000000ff0300720c */ /* 0x040fe20003f45270 */
[----:B------:R-:W-:Y:S01]  /*f200*/  IMAD.MOV.U32 R10, RZ, RZ, 0x1 ;  /* 0x00000001ff0a7424 */ /* 0x000fe200078e00ff */
[----:B------:R-:W-:Y:S01]  /*f210*/  ISETP.NE.OR P0, PT, R3, RZ, !P0 ;  /* 0x000000ff0300720c */ /* 0x000fe20004705670 */
[----:B------:R-:W-:Y:S01]  /*f220*/  IMAD.MOV.U32 R0, RZ, RZ, 0x1 ;  /* 0x00000001ff007424 */ /* 0x000fe200078e00ff */
[----:B------:R-:W-:Y:S01]  /*f230*/  ULDC UR4, c[0x0][0x600] ;  /* 0x0001800000047ab9 */ /* 0x000fe20000000800 */
[----:B------:R-:W-:Y:S01]  /*f240*/  IMAD.MOV.U32 R9, RZ, RZ, RZ ;  /* 0x000000ffff097224 */ /* 0x000fe200078e00ff */
[----:B------:R-:W-:Y:S01]  /*f250*/  UMOV UR7, 0x1 ;  /* 0x0000000100077882 */ /* 0x000fe20000000000 */
[----:B------:R-:W-:-:S02]  /*f260*/  UIADD3 UR28, UR14, 0x1, URZ ;  /* 0x000000010e1c7890 */ /* 0x000fc4000fffe03f */
[----:B------:R-:W-:Y:S02]  /*f270*/  ULOP3.LUT UR25, UR13, 0x2, URZ, 0xfc, !UPT ;  /* 0x000000020d197892 */ /* 0x000fe4000f8efc3f */
[----:B------:R-:W-:Y:S02]  /*f280*/  UIADD3 UR4, UR4, -0x1, URZ ;  /* 0xffffffff04047890 */ /* 0x000fe4000fffe03f */
[----:B------:R-:W-:Y:S02]  /*f290*/  USHF.L.U32 UR22, UR7, UR5, URZ ;  /* 0x0000000507167299 */ /* 0x000fe4000800063f */
[----:B------:R-:W-:Y:S01]  /*f2a0*/  ULOP3.LUT UR19, URZ, UR6, URZ, 0x33, !UPT ;  /* 0x000000063f137292 */ /* 0x000fe2000f8e333f */
[----:B------:R-:W-:Y:S01]  /*f2b0*/  ULDC.64 UR26, c[0x0][0x198] ;  /* 0x00006600001a7ab9 */ /* 0x000fe20000000a00 */
[----:B0-----:R-:W-:-:S10]  /*f2c0*/  IMAD.U32 R8, RZ, RZ, UR8 ;  /* 0x00000008ff087e24 */ /* 0x001fd4000f8e00ff */
.L_x_315:
[----:B------:R-:W-:-:S03]  /*f2d0*/  UMOV UR5, 0xffffffff ;  /* 0xffffffff00057882 */ /* 0x000fc60000000000 */
[----:B01----:R-:W-:Y:S05]  /*f2e0*/  BRA.DIV UR5, `(.L_x_304) ;  /* 0x0000001605307947 */ /* 0x003fea000b800000 */
[----:B------:R-:W-:-:S13]  /*f2f0*/  ELECT P1, URZ, PT ;  /* 0x00000000003f782f */ /* 0x000fda0003820000 */
.L_x_335:
[----:B------:R-:W0:Y:S01]  /*f300*/  LDC R2, c[0x0][0x28c] ;  /* 0x0000a300ff027b82 */ /* 0x000e220000000800 */
[----:B------:R-:W-:Y:S01]  /*f310*/  BSSY B1, `(.L_x_305) ;  /* 0x000003f000017945 */ /* 0x000fe20003800000 */
[----:B0-----:R-:W-:-:S13]  /*f320*/  ISETP.LT.OR P1, PT, R2, 0x1, !P1 ;  /* 0x000000010200780c */ /* 0x001fda0004f21670 */
[----:B------:R-:W-:Y:S05]  /*f330*/  @P1 BRA `(.L_x_306) ;  /* 0x0000000000f01947 */ /* 0x000fea0003800000 */
[----:B------:R-:W2:Y:S04]  /*f340*/  LDL.LU R4, [R1+0x88] ;  /* 0x0000880001047983 */ /* 0x000ea80000300800 */
[----:B------:R-:W3:Y:S01]  /*f350*/  LDL.LU R3, [R1+0x8c] ;  /* 0x00008c0001037983 */ /* 0x000ee20000300800 */
[----:B------:R-:W-:Y:S02]  /*f360*/  IMAD.MOV.U32 R13, RZ, RZ, RZ ;  /* 0x000000ffff0d7224 */ /* 0x000fe400078e00ff */
[----:B------:R-:W-:Y:S02]  /*f370*/  IMAD.U32 R14, RZ, RZ, UR28 ;  /* 0x0000001cff0e7e24 */ /* 0x000fe4000f8e00ff */
[----:B------:R-:W-:Y:S02]  /*f380*/  IMAD.MOV.U32 R2, RZ, RZ, R0 ;  /* 0x000000ffff027224 */ /* 0x000fe400078e0000 */
[----:B--2---:R-:W-:-:S02]  /*f390*/  IMAD R8, R4, 0x8, R8 ;  /* 0x0000000804087824 */ /* 0x004fc400078e0208 */
[----:B---3--:R-:W-:Y:S02]  /*f3a0*/  IMAD.SHL.U32 R6, R3, 0x100, RZ ;  /* 0x0000010003067824 */ /* 0x008fe400078e00ff */
[----:B------:R-:W-:Y:S02]  /*f3b0*/  IMAD.MOV.U32 R3, RZ, RZ, R9 ;  /* 0x000000ffff037224 */ /* 0x000fe400078e0009 */
[----:B------:R-:W-:-:S07]  /*f3c0*/  IMAD.SHL.U32 R7, R8, 0x8, RZ ;  /* 0x0000000808077824 */ /* 0x000fce00078e00ff */
.L_x_310:
[----:B------:R-:W0:Y:S01]  /*f3d0*/  S2UR UR5, SR_CgaCtaId ;  /* 0x00000000000579c3 */ /* 0x000e220000008800 */
[----:B------:R-:W-:Y:S02]  /*f3e0*/  MOV R5, 0x400 ;  /* 0x0000040000057802 */ /* 0x000fe40000000f00 */
[----:B------:R-:W-:Y:S01]  /*f3f0*/  SHF.L.U32 R4, R2, 0x1f, RZ ;  /* 0x0000001f02047819 */ /* 0x000fe200000006ff */
[----:B0-----:R-:W-:-:S05]  /*f400*/  IMAD.U32 R8, RZ, RZ, UR5 ;  /* 0x00000005ff087e24 */ /* 0x001fca000f8e00ff */
[----:B------:R-:W-:Y:S02]  /*f410*/  LEA R12, R8, R5, 0x18 ;  /* 0x00000005080c7211 */ /* 0x000fe400078ec0ff */
[----:B------:R-:W0:Y:S03]  /*f420*/  @!P2 LDC R5, c[0x0][0x500] ;  /* 0x00014000ff05ab82 */ /* 0x000e260000000800 */
[----:B------:R-:W-:-:S04]  /*f430*/  IMAD R11, R3, 0x8, R12 ;  /* 0x00000008030b7824 */ /* 0x000fc800078e020c */
[----:B------:R-:W1:Y:S02]  /*f440*/  SYNCS.PHASECHK.TRANS64.TRYWAIT P1, [R11+URZ+0x58], R4 ;  /* 0x000058040b0075a7 */ /* 0x000e64000802017f */
[----:B-1----:R-:W-:Y:S05]  /*f450*/  @!P1 BRA `(.L_x_307) ;  /* 0x0000001000f49947 */ /* 0x002fea0003800000 */
.L_x_336:
[----:B------:R-:W-:Y:S01]  /*f460*/  UPRMT UR5, UR25, 0x9910, URZ ;  /* 0x0000991019057896 */ /* 0x000fe2000800003f */
[----:B0-----:R0:W-:Y:S03]  /*f470*/  @!P2 SYNCS.ARRIVE.TRANS64 RZ, [R11+URZ], R5 ;  /* 0x000000050bffa9a7 */ /* 0x0011e6000800003f */
[----:B------:R-:W-:-:S06]  /*f480*/  UISETP.NE.AND UP0, UPT, UR5, 0x2, UPT ;  /* 0x000000020500788c */ /* 0x000fcc000bf05270 */
[----:B------:R-:W-:-:S13]  /*f490*/  PLOP3.LUT P1, PT, PT, PT, UP0, 0x80, 0x0 ;  /* 0x000000000000781c */ /* 0x000fda0003f2f008 */
[----:B0-----:R-:W-:Y:S05]  /*f4a0*/  @P1 BRA `(.L_x_308) ;  /* 0x0000000000041947 */ /* 0x001fea0003800000 */
[----:B------:R-:W-:Y:S01]  /*f4b0*/  BPT.TRAP 0x1 ;  /* 0x000000040000795c */ /* 0x000fe20000300000 */
.L_x_308:
[----:B------:R-:W-:Y:S05]  /*f4c0*/  @P0 BRA `(.L_x_309) ;  /* 0x0000000000040947 */ /* 0x000fea0003800000 */
[----:B------:R-:W-:Y:S01]  /*f4d0*/  BPT.TRAP 0x1 ;  /* 0x000000040000795c */ /* 0x000fe20000300000 */
.L_x_309:
[----:B------:R-:W2:Y:S01]  /*f4e0*/  LDL R5, [R1+0x78] ;  /* 0x0000780001057983 */ /* 0x000ea20000100800 */
[----:B-1----:R-:W-:Y:S01]  /*f4f0*/  IMAD R4, R3, 0x8, R8 ;  /* 0x0000000803047824 */ /* 0x002fe200078e0208 */
[----:B------:R-:W-:Y:S01]  /*f500*/  R2UR UR9, R11 ;  /* 0x000000000b0972ca */ /* 0x000fe200000e0000 */
[----:B------:R-:W-:Y:S01]  /*f510*/  VIADD R14, R14, 0xffffffff ;  /* 0xffffffff0e0e7836 */ /* 0x000fe20000000000 */
[----:B------:R-:W-:Y:S01]  /*f520*/  UIADD3 UR6, UP0, UR26, 0xf0, URZ ;  /* 0x000000f01a067890 */ /* 0x000fe2000ff1e03f */
[--C-:B------:R-:W-:Y:S01]  /*f530*/  IMAD.U32 R4, R4, 0x200, R12.reuse ;  /* 0x0000020004047824 */ /* 0x100fe200078e000c */
[----:B------:R-:W-:Y:S01]  /*f540*/  R2UR UR11, R7 ;  /* 0x00000000070b72ca */ /* 0x000fe200000e0000 */
[----:B------:R-:W-:Y:S01]  /*f550*/  IMAD R12, R3, 0x4000, R12 ;  /* 0x00004000030c7824 */ /* 0x000fe200078e020c */
[----:B------:R-:W-:Y:S01]  /*f560*/  R2UR UR10, R13 ;  /* 0x000000000d0a72ca */ /* 0x000fe200000e0000 */
[----:B------:R-:W-:Y:S01]  /*f570*/  UIADD3 UR30, UP1, UR26, 0x1f0, URZ ;  /* 0x000001f01a1e7890 */ /* 0x000fe2000ff3e03f */
[----:B------:R-:W-:Y:S01]  /*f580*/  R2UR UR5, R4 ;  /* 0x00000000040572ca */ /* 0x000fe200000e0000 */
[----:B------:R-:W-:Y:S01]  /*f590*/  UIADD3.X UR7, URZ, UR27, URZ, UP0, !UPT ;  /* 0x0000001b3f077290 */ /* 0x000fe200087fe43f */
[----:B------:R-:W-:Y:S01]  /*f5a0*/  R2UR UR8, R12 ;  /* 0x000000000c0872ca */ /* 0x000fe200000e0000 */
[----:B------:R-:W-:Y:S01]  /*f5b0*/  VIADD R3, R3, 0x1 ;  /* 0x0000000103037836 */ /* 0x000fe20000000000 */
[----:B------:R-:W-:Y:S01]  /*f5c0*/  R2UR UR23, R6 ;  /* 0x00000000061772ca */ /* 0x000fe200000e0000 */
[----:B------:R-:W-:Y:S01]  /*f5d0*/  UIADD3.X UR31, URZ, UR27, URZ, UP1, !UPT ;  /* 0x0000001b3f1f7290 */ /* 0x000fe20008ffe43f */
[----:B------:R-:W-:Y:S01]  /*f5e0*/  ISETP.GT.AND P4, PT, R14, 0x1, PT ;  /* 0x000000010e00780c */ /* 0x000fe20003f84270 */
[----:B------:R-:W-:Y:S01]  /*f5f0*/  UMOV UR24, 0xff0000 ;  /* 0x00ff000000187882 */ /* 0x000fe20000000000 */
[----:B------:R-:W-:Y:S01]  /*f600*/  UMOV UR16, 0x0 ;  /* 0x0000000000107882 */ /* 0x000fe20000000000 */
[----:B------:R-:W-:Y:S01]  /*f610*/  UMOV UR17, 0x10000000 ;  /* 0x1000000000117882 */ /* 0x000fe20000000000 */
[----:B------:R-:W-:Y:S01]  /*f620*/  ISETP.NE.AND P1, PT, R3, 0xb, PT ;  /* 0x0000000b0300780c */ /* 0x000fe20003f25270 */
[----:B------:R-:W-:-:S02]  /*f630*/  VIADD R13, R13, 0x40 ;  /* 0x000000400d0d7836 */ /* 0x000fc40000000000 */
[----:B------:R-:W-:Y:S01]  /*f640*/  UIADD3 UR5, UR5, 0x180, URZ ;  /* 0x0000018005057890 */ /* 0x000fe2000fffe03f */
[----:B------:R-:W-:Y:S01]  /*f650*/  SEL R3, R3, RZ, P1 ;  /* 0x000000ff03037207 */ /* 0x000fe20000800000 */
[----:B------:R-:W-:-:S05]  /*f660*/  UIADD3 UR18, UR8, 0xb180, URZ ;  /* 0x0000b18008127890 */ /* 0x000fca000fffe03f */
[----:B------:R-:W-:Y:S01]  /*f670*/  UMOV UR8, UR5 ;  /* 0x0000000500087c82 */ /* 0x000fe20008000000 */
[----:B--2---:R-:W-:Y:S02]  /*f680*/  R2UR UR12, R5 ;  /* 0x00000000050c72ca */ /* 0x004fe400000e0000 */
[----:B------:R-:W-:-:S04]  /*f690*/  SEL R5, RZ, 0x1, P1 ;  /* 0x00000001ff057807 */ /* 0x000fc80000800000 */
[----:B------:R-:W-:-:S07]  /*f6a0*/  LOP3.LUT R2, R2, R5, RZ, 0x3c, !PT ;  /* 0x0000000502027212 */ /* 0x000fce00078e3cff */
[----:B------:R0:W-:Y:S02]  /*f6b0*/  UTMALDG.3D.MULTICAST [UR8], [UR6], UR24, desc[UR16] ;  /* 0x00001008060073b4 */ /* 0x0001e40008011818 */
[----:B0-----:R-:W-:Y:S01]  /*f6c0*/  UMOV UR8, UR18 ;  /* 0x0000001200087c82 */ /* 0x001fe20008000000 */
[----:B------:R-:W-:Y:S02]  /*f6d0*/  UMOV UR11, UR23 ;  /* 0x00000017000b7c82 */ /* 0x000fe40008000000 */
[----:B------:R0:W-:Y:S02]  /*f6e0*/  UTMALDG.3D [UR8], [UR30], desc[UR16] ;  /* 0x000010081e0075b4 */ /* 0x0001e40008011000 */
[----:B0-----:R-:W-:Y:S05]  /*f6f0*/  @P4 BRA `(.L_x_310) ;  /* 0xfffffffc00344947 */ /* 0x001fea000383ffff */
.L_x_306:
[----:B------:R-:W-:Y:S05]  /*f700*/  BSYNC B1 ;  /* 0x0000000000017941 */ /* 0x000fea0003800000 */
.L_x_305:
[----:B------:R-:W2:Y:S01]  /*f710*/  LDL.LU R16, [R1+0x80] ;  /* 0x0000800001107983 */ /* 0x000ea20000300800 */
[----:B------:R-:W-:Y:S01]  /*f720*/  LOP3.LUT P5, RZ, R10, 0xff, RZ, 0xc0, !PT ;  /* 0x000000ff0aff7812 */ /* 0x000fe200078ac0ff */
[----:B------:R-:W-:Y:S01]  /*f730*/  VIADD R4, R9, UR14 ;  /* 0x0000000e09047c36 */ /* 0x000fe20008000000 */
[----:B------:R-:W-:Y:S01]  /*f740*/  UISETP.GE.U32.AND UP0, UPT, UR14, 0xb, UPT ;  /* 0x0000000b0e00788c */ /* 0x000fe2000bf06070 */
[----:B------:R-:W3:Y:S01]  /*f750*/  LDL.LU R15, [R1+0x84] ;  /* 0x00008400010f7983 */ /* 0x000ee20000300800 */
[----:B------:R-:W-:Y:S01]  /*f760*/  IMAD.U32 R6, RZ, RZ, UR14 ;  /* 0x0000000eff067e24 */ /* 0x000fe2000f8e00ff */
[----:B------:R-:W-:Y:S01]  /*f770*/  ULDC.64 UR6, c[0x0][0x650] ;  /* 0x0001940000067ab9 */ /* 0x000fe20000000a00 */
[----:B------:R-:W-:Y:S01]  /*f780*/  ISETP.GT.U32.AND P1, PT, R4, 0xa, PT ;  /* 0x0000000a0400780c */ /* 0x000fe20003f24070 */
[----:B------:R-:W-:Y:S01]  /*f790*/  BSSY B1, `(.L_x_311) ;  /* 0x0000074000017945 */ /* 0x000fe20003800000 */
[----:B------:R-:W-:Y:S02]  /*f7a0*/  PLOP3.LUT P4, PT, PT, PT, UP0, 0x80, 0x0 ;  /* 0x000000000000781c */ /* 0x000fe40003f8f008 */
[----:B------:R-:W-:-:S02]  /*f7b0*/  ISETP.LT.U32.AND P1, PT, R6, 0xb, P1 ;  /* 0x0000000b0600780c */ /* 0x000fc40000f21070 */
[----:B------:R-:W-:Y:S01]  /*f7c0*/  PRMT R10, RZ, 0x7610, R10 ;  /* 0x00007610ff0a7816 */ /* 0x000fe2000000000a */
[----:B------:R-:W0:Y:S01]  /*f7d0*/  @P5 S2R R8, SR_CgaCtaId ;  /* 0x0000000000085919 */ /* 0x000e220000008800 */
[----:B------:R-:W-:-:S04]  /*f7e0*/  @P5 MOV R3, 0x400 ;  /* 0x0000040000035802 */ /* 0x000fc80000000f00 */
[----:B0-----:R-:W-:Y:S01]  /*f7f0*/  @P5 LEA R5, R8, R3, 0x18 ;  /* 0x0000000308055211 */ /* 0x001fe200078ec0ff */
[----:B------:R-:W-:-:S03]  /*f800*/  IMAD.WIDE.U32 R2, R4, -0x45d1745d, RZ ;  /* 0xba2e8ba304027825 */ /* 0x000fc600078e00ff */
[----:B------:R0:W-:Y:S01]  /*f810*/  @P5 SYNCS.ARRIVE.TRANS64.A1T0 RZ, [R5+URZ+0xe8], RZ ;  /* 0x0000e8ff05ff59a7 */ /* 0x0001e2000810003f */
[----:B------:R-:W-:Y:S02]  /*f820*/  PRMT R2, RZ, 0x7610, R2 ;  /* 0x00007610ff027816 */ /* 0x000fe40000000002 */
[----:B0-----:R-:W-:Y:S02]  /*f830*/  SHF.R.U32.HI R5, RZ, 0x3, R3 ;  /* 0x00000003ff057819 */ /* 0x001fe40000011603 */
[----:B------:R-:W-:-:S03]  /*f840*/  SEL R3, RZ, 0x1, !P1 ;  /* 0x00000001ff037807 */ /* 0x000fc60004800000 */
[----:B------:R-:W-:Y:S01]  /*f850*/  IMAD R9, R5, -0xb, R4 ;  /* 0xfffffff505097824 */ /* 0x000fe200078e0204 */
[----:B------:R-:W-:Y:S01]  /*f860*/  LOP3.LUT R0, R0, R3, RZ, 0x3c, !PT ;  /* 0x0000000300007212 */ /* 0x000fe200078e3cff */
[----:B------:R-:W-:Y:S02]  /*f870*/  IMAD.MOV.U32 R4, RZ, RZ, -0x1 ;  /* 0xffffffffff047424 */ /* 0x000fe400078e00ff */
[----:B------:R-:W-:Y:S01]  /*f880*/  IMAD.MOV.U32 R3, RZ, RZ, -0x1 ;  /* 0xffffffffff037424 */ /* 0x000fe200078e00ff */
[----:B------:R-:W-:Y:S01]  /*f890*/  @P4 LOP3.LUT R0, R0, 0x1, R5, 0x78, !PT ;  /* 0x0000000100004812 */ /* 0x000fe200078e7805 */
[----:B------:R-:W-:Y:S01]  /*f8a0*/  IMAD.MOV.U32 R5, RZ, RZ, -0x1 ;  /* 0xffffffffff057424 */ /* 0x000fe200078e00ff */
[----:B---3--:R-:W-:-:S04]  /*f8b0*/  IADD3 R15, P5, R15, UR20, RZ ;  /* 0x000000140f0f7c10 */ /* 0x008fc8000ffbe0ff */
[----:B--2---:R-:W-:Y:S01]  /*f8c0*/  IADD3.X R16, R16, UR15, RZ, P5, !PT ;  /* 0x0000000f10107c10 */ /* 0x004fe2000affe4ff */
[----:B------:R0:W-:Y:S01]  /*f8d0*/  STL [R1+0x84], R15 ;  /* 0x0000840f01007387 */ /* 0x0001e20000100800 */
[----:B------:R-:W-:-:S03]  /*f8e0*/  ISETP.GE.U32.AND P1, PT, R15, UR6, PT ;  /* 0x000000060f007c0c */ /* 0x000fc6000bf26070 */
[----:B------:R0:W-:Y:S01]  /*f8f0*/  STL [R1+0x80], R16 ;  /* 0x0000801001007387 */ /* 0x0001e20000100800 */
[----:B------:R-:W-:-:S03]  /*f900*/  ISETP.GE.U32.AND.EX P1, PT, R16, UR7, PT, P1 ;  /* 0x0000000710007c0c */ /* 0x000fc6000bf26110 */
[----:B------:R0:W-:Y:S04]  /*f910*/  STL [R1+0x88], R5 ;  /* 0x0000880501007387 */ /* 0x0001e80000100800 */
[----:B------:R0:W-:Y:S04]  /*f920*/  STL [R1+0x8c], R4 ;  /* 0x00008c0401007387 */ /* 0x0001e80000100800 */
[----:B------:R0:W-:Y:S02]  /*f930*/  STL [R1+0x78], R3 ;  /* 0x0000780301007387 */ /* 0x0001e40000100800 */
[----:B------:R-:W-:Y:S05]  /*f940*/  @P1 BRA `(.L_x_312) ;  /* 0x0000000400601947 */ /* 0x000fea0003800000 */
[----:B------:R-:W-:Y:S01]  /*f950*/  ULDC.64 UR6, c[0x0][0x628] ;  /* 0x00018a0000067ab9 */ /* 0x000fe20000000a00 */
[----:B------:R-:W1:Y:S01]  /*f960*/  S2R R12, SR_CTAID.X ;  /* 0x00000000000c7919 */ /* 0x000e620000002500 */
[----:B------:R-:W-:Y:S01]  /*f970*/  ISETP.NE.U32.AND P1, PT, RZ, UR6, PT ;  /* 0x00000006ff007c0c */ /* 0x000fe2000bf25070 */
[----:B------:R-:W-:Y:S01]  /*f980*/  ULDC UR8, c[0x0][0x630] ;  /* 0x00018c0000087ab9 */ /* 0x000fe20000000800 */
[----:B------:R-:W-:Y:S01]  /*f990*/  IMAD.MOV.U32 R2, RZ, RZ, R15 ;  /* 0x000000ffff027224 */ /* 0x000fe200078e000f */
[----:B------:R-:W2:Y:S01]  /*f9a0*/  S2R R11, SR_CTAID.Y ;  /* 0x00000000000b7919 */ /* 0x000ea20000002600 */
[----:B------:R-:W-:Y:S01]  /*f9b0*/  ISETP.NE.AND.EX P1, PT, RZ, UR7, PT, P1 ;  /* 0x00000007ff007c0c */ /* 0x000fe2000bf25310 */
[----:B0-----:R-:W-:-:S12]  /*f9c0*/  IMAD.MOV.U32 R3, RZ, RZ, R16 ;  /* 0x000000ffff037224 */ /* 0x001fd800078e0010 */
[----:B------:R-:W-:Y:S05]  /*f9d0*/  @!P1 BRA `(.L_x_313) ;  /* 0x0000000000289947 */ /* 0x000fea0003800000 */
[----:B------:R-:W-:Y:S02]  /*f9e0*/  ULDC UR5, c[0x0][0x634] ;  /* 0x00018d0000057ab9 */ /* 0x000fe40000000800 */
[----:B------:R-:W-:-:S05]  /*f9f0*/  IADD3 R7, P1, R15, UR5, RZ ;  /* 0x000000050f077c10 */ /* 0x000fca000ff3e0ff */
[----:B------:R-:W-:-:S04]  /*fa00*/  IMAD.X R13, RZ, RZ, R16, P1 ;  /* 0x000000ffff0d7224 */ /* 0x000fc800008e0610 */
[----:B------:R-:W-:-:S04]  /*fa10*/  IMAD.WIDE.U32 R4, R13, UR6, RZ ;  /* 0x000000060d047c25 */ /* 0x000fc8000f8e00ff */
[----:B------:R-:W-:-:S04]  /*fa20*/  IMAD.WIDE.U32 R4, P1, R7, UR7, R4 ;  /* 0x0000000707047c25 */ /* 0x000fc8000f820004 */
[----:B------:R-:W-:-:S04]  /*fa30*/  IMAD.WIDE.U32 R6, R7, UR6, RZ ;  /* 0x0000000607067c25 */ /* 0x000fc8000f8e00ff */
[----:B------:R-:W-:Y:S01]  /*fa40*/  IMAD.X R3, RZ, RZ, RZ, P1 ;  /* 0x000000ffff037224 */ /* 0x000fe200008e06ff */
[----:B------:R-:W-:Y:S01]  /*fa50*/  IADD3 RZ, P1, R7, R4, RZ ;  /* 0x0000000407ff7210 */ /* 0x000fe20007f3e0ff */
[----:B------:R-:W-:-:S04]  /*fa60*/  IMAD.MOV.U32 R2, RZ, RZ, R5 ;  /* 0x000000ffff027224 */ /* 0x000fc800078e0005 */
[----:B------:R-:W-:-:S08]  /*fa70*/  IMAD.WIDE.U32.X R2, R13, UR7, R2, P1 ;  /* 0x000000070d027c25 */ /* 0x000fd000088e0402 */
.L_x_313:
[--C-:B------:R-:W-:Y:S01]  /*fa80*/  SHF.R.U64 R6, R2, UR8, R3.reuse ;  /* 0x0000000802067c19 */ /* 0x100fe20008001203 */
[----:B------:R-:W-:Y:S01]  /*fa90*/  ULDC.64 UR6, c[0x0][0x620] ;  /* 0x0001880000067ab9 */ /* 0x000fe20000000a00 */
[----:B------:R-:W-:Y:S01]  /*faa0*/  SHF.R.U32.HI R2, RZ, UR8, R3 ;  /* 0x00000008ff027c19 */ /* 0x000fe20008011603 */
[----:B------:R-:W-:Y:S01]  /*fab0*/  IMAD.MOV.U32 R3, RZ, RZ, R16 ;  /* 0x000000ffff037224 */ /* 0x000fe200078e0010 */
[----:B------:R-:W-:Y:S01]  /*fac0*/  IADD3 R5, P1, RZ, -R6, RZ ;  /* 0x80000006ff057210 */ /* 0x000fe20007f3e0ff */
[----:B------:R-:W-:Y:S01]  /*fad0*/  ULDC UR5, c[0x0][0x150] ;  /* 0x0000540000057ab9 */ /* 0x000fe20000000800 */
[----:B-1----:R-:W-:Y:S01]  /*fae0*/  I2FP.F32.U32 R7, R12 ;  /* 0x0000000c00077245 */ /* 0x002fe20000201000 */
[----:B------:R-:W0:Y:S01]  /*faf0*/  LDC R17, c[0x0][0x144] ;  /* 0x00005100ff117b82 */ /* 0x000e220000000800 */
[----:B------:R-:W-:Y:S01]  /*fb00*/  ULDC.64 UR8, c[0x0][0x640] ;  /* 0x0001900000087ab9 */ /* 0x000fe20000000a00 */
[----:B------:R-:W-:Y:S01]  /*fb10*/  IMAD.X R2, RZ, RZ, ~R2, P1 ;  /* 0x000000ffff027224 */ /* 0x000fe200008e0e02 */
[----:B------:R-:W-:-:S03]  /*fb20*/  ISETP.NE.U32.AND P1, PT, RZ, UR8, PT ;  /* 0x00000008ff007c0c */ /* 0x000fc6000bf25070 */
[----:B------:R-:W-:Y:S01]  /*fb30*/  IMAD R4, R2, UR6, RZ ;  /* 0x0000000602047c24 */ /* 0x000fe2000f8e02ff */
[----:B------:R-:W-:Y:S01]  /*fb40*/  ISETP.NE.AND.EX P1, PT, RZ, UR9, PT, P1 ;  /* 0x00000009ff007c0c */ /* 0x000fe2000bf25310 */
[----:B------:R-:W-:Y:S01]  /*fb50*/  IMAD.MOV.U32 R2, RZ, RZ, R15 ;  /* 0x000000ffff027224 */ /* 0x000fe200078e000f */
[----:B------:R-:W1:Y:S03]  /*fb60*/  LDC R14, c[0x0][0x148] ;  /* 0x00005200ff0e7b82 */ /* 0x000e660000000800 */
[----:B------:R-:W-:Y:S01]  /*fb70*/  IMAD.WIDE.U32 R2, R5, UR6, R2 ;  /* 0x0000000605027c25 */ /* 0x000fe2000f8e0002 */
[----:B------:R-:W-:-:S03]  /*fb80*/  ULDC UR6, c[0x0][0x154] ;  /* 0x0000550000067ab9 */ /* 0x000fc60000000800 */
[----:B------:R-:W-:Y:S02]  /*fb90*/  IMAD R5, R5, UR7, R4 ;  /* 0x0000000705057c24 */ /* 0x000fe4000f8e0204 */
[----:B------:R-:W-:Y:S01]  /*fba0*/  FMUL R4, R7, UR5 ;  /* 0x0000000507047c20 */ /* 0x000fe20008400000 */
[----:B------:R-:W-:Y:S01]  /*fbb0*/  ULDC UR5, c[0x0][0x618] ;  /* 0x0001860000057ab9 */ /* 0x000fe20000000800 */
[----:B------:R-:W-:Y:S01]  /*fbc0*/  ULDC UR7, c[0x0][0x608] ;  /* 0x0001820000077ab9 */ /* 0x000fe20000000800 */
[----:B------:R-:W-:-:S03]  /*fbd0*/  IMAD.IADD R3, R3, 0x1, R5 ;  /* 0x0000000103037824 */ /* 0x000fc600078e0205 */
[----:B------:R-:W3:Y:S02]  /*fbe0*/  F2I.U32.TRUNC.NTZ R4, R4 ;  /* 0x0000000400047305 */ /* 0x000ee4000020f000 */
[----:B------:R-:W-:Y:S02]  /*fbf0*/  SHF.R.U64 R7, R2, UR5, R3 ;  /* 0x0000000502077c19 */ /* 0x000fe40008001203 */
[----:B--2---:R-:W-:-:S05]  /*fc00*/  I2FP.F32.U32 R2, R11 ;  /* 0x0000000b00027245 */ /* 0x004fca0000201000 */
[----:B------:R-:W-:Y:S01]  /*fc10*/  FMUL R5, R2, UR6 ;  /* 0x0000000602057c20 */ /* 0x000fe20008400000 */
[----:B------:R-:W-:Y:S01]  /*fc20*/  SHF.R.U32.HI R2, RZ, UR5, R3 ;  /* 0x00000005ff027c19 */ /* 0x000fe20008011603 */
[----:B------:R-:W-:Y:S02]  /*fc30*/  ULDC UR5, c[0x0][0x658] ;  /* 0x0001960000057ab9 */ /* 0x000fe40000000800 */
[----:B------:R2:W4:Y:S01]  /*fc40*/  F2I.U32.TRUNC.NTZ R18, R5 ;  /* 0x0000000500127305 */ /* 0x000522000020f000 */
[----:B------:R-:W-:Y:S01]  /*fc50*/  SHF.R.U64 R16, R7, UR7, R2 ;  /* 0x0000000707107c19 */ /* 0x000fe20008001202 */
[----:B---3--:R-:W-:Y:S01]  /*fc60*/  IMAD.MOV R4, RZ, RZ, -R4 ;  /* 0x000000ffff047224 */ /* 0x008fe200078e0a04 */
[----:B------:R-:W-:-:S03]  /*fc70*/  SHF.R.U32.HI R3, RZ, UR7, R2 ;  /* 0x00000007ff037c19 */ /* 0x000fc60008011602 */
[----:B0-----:R-:W-:Y:S01]  /*fc80*/  IMAD R12, R17, R4, R12 ;  /* 0x00000004110c7224 */ /* 0x001fe200078e020c */
[--C-:B------:R-:W-:Y:S02]  /*fc90*/  SHF.R.U64 R13, R16, UR5, R3.reuse ;  /* 0x00000005100d7c19 */ /* 0x100fe40008001203 */
[----:B------:R-:W-:-:S03]  /*fca0*/  SHF.R.U32.HI R15, RZ, UR5, R3 ;  /* 0x00000005ff0f7c19 */ /* 0x000fc60008011603 */
[----:B------:R-:W-:Y:S02]  /*fcb0*/  IMAD.MOV.U32 R2, RZ, RZ, R13 ;  /* 0x000000ffff027224 */ /* 0x000fe400078e000d */
[----:B------:R-:W-:Y:S01]  /*fcc0*/  IMAD.MOV.U32 R3, RZ, RZ, R15 ;  /* 0x000000ffff037224 */ /* 0x000fe200078e000f */
[----:B-12-4-:R-:W-:Y:S06]  /*fcd0*/  @!P1 BRA `(.L_x_314) ;  /* 0x0000000000289947 */ /* 0x016fec0003800000 */
[----:B------:R-:W-:Y:S02]  /*fce0*/  ULDC UR5, c[0x0][0x64c] ;  /* 0x0001930000057ab9 */ /* 0x000fe40000000800 */
[----:B------:R-:W-:-:S05]  /*fcf0*/  IADD3 R3, P1, R13, UR5, RZ ;  /* 0x000000050d037c10 */ /* 0x000fca000ff3e0ff */
[----:B------:R-:W-:-:S04]  /*fd00*/  IMAD.X R15, RZ, RZ, R15, P1 ;  /* 0x000000ffff0f7224 */ /* 0x000fc800008e060f */
[----:B------:R-:W-:-:S04]  /*fd10*/  IMAD.WIDE.U32 R4, R15, UR8, RZ ;  /* 0x000000080f047c25 */ /* 0x000fc8000f8e00ff */
[----:B------:R-:W-:-:S04]  /*fd20*/  IMAD.WIDE.U32 R4, P1, R3, UR9, R4 ;  /* 0x0000000903047c25 */ /* 0x000fc8000f820004 */
[----:B------:R-:W-:-:S04]  /*fd30*/  IMAD.WIDE.U32 R2, R3, UR8, RZ ;  /* 0x0000000803027c25 */ /* 0x000fc8000f8e00ff */
[----:B------:R-:W-:Y:S01]  /*fd40*/  IMAD.MOV.U32 R2, RZ, RZ, R5 ;  /* 0x000000ffff027224 */ /* 0x000fe200078e0005 */
[----:B------:R-:W-:Y:S01]  /*fd50*/  IADD3 RZ, P4, R3, R4, RZ ;  /* 0x0000000403ff7210 */ /* 0x000fe20007f9e0ff */
[----:B------:R-:W-:-:S04]  /*fd60*/  IMAD.X R3, RZ, RZ, RZ, P1 ;  /* 0x000000ffff037224 */ /* 0x000fc800008e06ff */
[----:B------:R-:W-:-:S08]  /*fd70*/  IMAD.WIDE.U32.X R2, R15, UR9, R2, P4 ;  /* 0x000000090f027c25 */ /* 0x000fd0000a0e0402 */
.L_x_314:
[----:B------:R-:W-:Y:S01]  /*fd80*/  ULDC UR5, c[0x0][0x648] ;  /* 0x0001920000057ab9 */ /* 0x000fe20000000800 */
[----:B------:R-:W-:Y:S01]  /*fd90*/  IMAD.MOV R18, RZ, RZ, -R18 ;  /* 0x000000ffff127224 */ /* 0x000fe200078e0a12 */
[----:B------:R-:W-:Y:S01]  /*fda0*/  SHF.R.U64 R3, R2, UR5, R3 ;  /* 0x0000000502037c19 */ /* 0x000fe20008001203 */
[----:B------:R-:W-:Y:S01]  /*fdb0*/  ULDC UR5, c[0x0][0x638] ;  /* 0x00018e0000057ab9 */ /* 0x000fe20000000800 */
[----:B------:R-:W-:Y:S01]  /*fdc0*/  LOP3.LUT R2, R16, UR19, RZ, 0xc0, !PT ;  /* 0x0000001310027c12 */ /* 0x000fe2000f8ec0ff */
[----:B------:R-:W-:Y:S01]  /*fdd0*/  @P3 IMAD R12, R14, R18, R11 ;  /* 0x000000120e0c3224 */ /* 0x000fe200078e020b */
[----:B------:R-:W-:Y:S01]  /*fde0*/  ULDC UR6, c[0x0][0x610] ;  /* 0x0001840000067ab9 */ /* 0x000fe20000000800 */
[----:B------:R-:W-:Y:S02]  /*fdf0*/  IMAD.MOV R4, RZ, RZ, -R3 ;  /* 0x000000ffff047224 */ /* 0x000fe400078e0a03 */
[----:B------:R-:W-:Y:S01]  /*fe00*/  IMAD R3, R3, UR22, R2 ;  /* 0x0000001603037c24 */ /* 0x000fe2000f8e0202 */
[----:B------:R-:W-:Y:S01]  /*fe10*/  LOP3.LUT R2, R7, UR4, RZ, 0xc0, !PT ;  /* 0x0000000407027c12 */ /* 0x000fe2000f8ec0ff */
[----:B------:R-:W-:Y:S01]  /*fe20*/  IMAD R13, R4, UR5, R13 ;  /* 0x00000005040d7c24 */ /* 0x000fe2000f8e020d */
[----:B------:R-:W-:Y:S01]  /*fe30*/  ULDC UR5, c[0x0][0x600] ;  /* 0x0001800000057ab9 */ /* 0x000fe20000000800 */
[----:B------:R-:W-:-:S02]  /*fe40*/  IMAD.MOV.U32 R5, RZ, RZ, 0x1 ;  /* 0x00000001ff057424 */ /* 0x000fc400078e00ff */
[----:B------:R-:W-:Y:S02]  /*fe50*/  IMAD R3, R3, UR6, R12 ;  /* 0x0000000603037c24 */ /* 0x000fe4000f8e020c */
[--C-:B------:R-:W-:Y:S01]  /*fe60*/  IMAD R4, R13, UR5, R2.reuse ;  /* 0x000000050d047c24 */ /* 0x100fe2000f8e0202 */
[----:B------:R-:W-:-:S04]  /*fe70*/  PRMT R2, R5, 0x7610, R2 ;  /* 0x0000761005027816 */ /* 0x000fc80000000002 */
[----:B------:R-:W-:Y:S02]  /*fe80*/  SEL R5, R4, R3, !P3 ;  /* 0x0000000304057207 */ /* 0x000fe40005800000 */
[----:B------:R-:W-:-:S03]  /*fe90*/  SEL R3, R3, R4, !P3 ;  /* 0x0000000403037207 */ /* 0x000fc60005800000 */
[----:B------:R1:W-:Y:S04]  /*fea0*/  STL [R1+0x8c], R5 ;  /* 0x00008c0501007387 */ /* 0x0003e80000100800 */
[----:B------:R1:W-:Y:S04]  /*feb0*/  STL [R1+0x78], R6 ;  /* 0x0000780601007387 */ /* 0x0003e80000100800 */
[----:B------:R1:W-:Y:S02]  /*fec0*/  STL [R1+0x88], R3 ;  /* 0x0000880301007387 */ /* 0x0003e40000100800 */
.L_x_312:
[----:B------:R-:W-:Y:S05]  /*fed0*/  BSYNC B1 ;  /* 0x0000000000017941 */ /* 0x000fea0003800000 */
.L_x_311:
[----:B------:R-:W-:-:S13]  /*fee0*/  LOP3.LUT P1, RZ, R2, 0xff, RZ, 0xc0, !PT ;  /* 0x000000ff02ff7812 */ /* 0x000fda000782c0ff */
[----:B------:R-:W-:Y:S05]  /*fef0*/  @P1 BRA `(.L_x_315) ;  /* 0xfffffff000f41947 */ /* 0x000fea000383ffff */
[----:B------:R-:W-:Y:S05]  /*ff00*/  BSYNC B0 ;  /* 0x0000000000007941 */ /* 0x000fea0003800000 */
.L_x_303:
[----:B------:R-:W-:-:S03]  /*ff10*/  UMOV UR5, 0xffffffff ;  /* 0xffffffff00057882 */ /* 0x000fc60000000000 */
[----:B------:R-:W-:Y:S05]  /*ff20*/  BRA.DIV UR5, `(.L_x_316) ;  /* 0x0000000a05547947 */ /* 0x000fea000b800000 */
[----:B------:R-:W-:-:S13]  /*ff30*/  ELECT P0, URZ, PT ;  /* 0x00000000003f782f */ /* 0x000fda0003800000 */
.L_x_339:
[----:B------:R-:W-:Y:S04]  /*ff40*/  BSSY B0, `(.L_x_317) ;  /* 0x000006b000007945 */ /* 0x000fe80003800000 */
[----:B------:R-:W-:Y:S05]  /*ff50*/  @!P0 BRA `(.L_x_318) ;  /* 0x0000000400a48947 */ /* 0x000fea0003800000 */
[----:B------:R-:W-:-:S04]  /*ff60*/  ULOP3.LUT UR5, UR13, 0x2, URZ, 0xfc, !UPT ;  /* 0x000000020d057892 */ /* 0x000fc8000f8efc3f */
[----:B------:R-:W-:-:S06]  /*ff70*/  UISETP.NE.AND UP0, UPT, UR5, 0x3, UPT ;  /* 0x000000030500788c */ /* 0x000fcc000bf05270 */
[----:B------:R-:W-:-:S13]  /*ff80*/  PLOP3.LUT P0, PT, PT, PT, UP0, 0x80, 0x0 ;  /* 0x000000000000781c */ /* 0x000fda0003f0f008 */
[----:B------:R-:W-:Y:S05]  /*ff90*/  @!P0 BRA `(.L_x_319) ;  /* 0x0000000000048947 */ /* 0x000fea0003800000 */
[----:B------:R-:W-:Y:S01]  /*ffa0*/  BPT.TRAP 0x1 ;  /* 0x000000040000795c */ /* 0x000fe20000300000 */
.L_x_319:
[----:B01----:R-:W0:Y:S01]  /*ffb0*/  S2R R3, SR_CgaCtaId ;  /* 0x0000000000037919 */ /* 0x003e220000008800 */
[----:B------:R-:W-:Y:S02]  /*ffc0*/  MOV R2, 0x400 ;  /* 0x0000040000027802 */ /* 0x000fe40000000f00 */
[----:B------:R-:W-:Y:S02]  /*ffd0*/  SHF.L.U32 R4, R0, 0x1f, RZ ;  /* 0x0000001f00047819 */ /* 0x000fe400000006ff */
[----:B0-----:R-:W-:-:S05]  /*ffe0*/  LEA R2, R3, R2, 0x18 ;  /* 0x0000000203027211 */ /* 0x001fca00078ec0ff */
[----:B------:R-:W-:-:S04]  /*fff0*/  VIADD R2, R2, 0x58 ;  /* 0x0000005802027836 */ /* 0x000fc80000000000 */
[C---:B------:R-:W-:Y:S02]  /*10000*/  IMAD R7, R9.reuse, 0x8, R2 ;  /* 0x0000000809077824 */ /* 0x040fe400078e0202 */
[----:B------:R-:W-:Y:S02]  /*10010*/  VIADD R9, R9, 0x1 ;  /* 0x0000000109097836 */ /* 0x000fe40000000000 */
[----:B------:R-:W0:Y:S03]  /*10020*/  SYNCS.PHASECHK.TRANS64.TRYWAIT P0, [R7+URZ], R4 ;  /* 0x00000004070075a7 */ /* 0x000e26000800017f */
[----:B------:R-:W-:-:S04]  /*10030*/  ISETP.NE.AND P1, PT, R9, 0xb, PT ;  /* 0x0000000b0900780c */ /* 0x000fc80003f25270 */
[----:B------:R-:W-:Y:S02]  /*10040*/  SEL R3, RZ, 0x1, P1 ;  /* 0x00000001ff037807 */ /* 0x000fe40000800000 */
[----:B------:R-:W-:Y:S02]  /*10050*/  SEL R9, R9, RZ, P1 ;  /* 0x000000ff09097207 */ /* 0x000fe40000800000 */
[----:B------:R-:W-:-:S03]  /*10060*/  LOP3.LUT R6, R0, R3, RZ, 0x3c, !PT ;  /* 0x0000000300067212 */ /* 0x000fc600078e3cff */
[----:B------:R-:W-:Y:S01]  /*10070*/  IMAD R8, R9, 0x8, R2 ;  /* 0x0000000809087824 */ /* 0x000fe200078e0202 */
[----:B------:R-:W-:Y:S01]  /*10080*/  SHF.L.U32 R5, R6, 0x1f, RZ ;  /* 0x0000001f06057819 */ /* 0x000fe200000006ff */
[----:B0-----:R-:W-:Y:S06]  /*10090*/  @!P0 BRA `(.L_x_320) ;  /* 0x00000008001c8947 */ /* 0x001fec0003800000 */
.L_x_340:
[----:B------:R-:W1:Y:S01]  /*100a0*/  SYNCS.PHASECHK.TRANS64.TRYWAIT P0, [R8+URZ], R5 ;  /* 0x00000005080075a7 */ /* 0x000e62000800017f */
[----:B------:R-:W-:-:S05]  /*100b0*/  VIADD R0, R9, 0x1 ;  /* 0x0000000109007836 */ /* 0x000fca0000000000 */
[----:B------:R-:W-:-:S04]  /*100c0*/  ISETP.NE.AND P1, PT, R0, 0xb, PT ;  /* 0x0000000b0000780c */ /* 0x000fc80003f25270 */
[----:B------:R-:W-:Y:S02]  /*100d0*/  SEL R3, RZ, 0x1, P1 ;  /* 0x00000001ff037807 */ /* 0x000fe40000800000 */
[----:B0-----:R-:W-:Y:S02]  /*100e0*/  SEL R7, R0, RZ, P1 ;  /* 0x000000ff00077207 */ /* 0x001fe40000800000 */
[----:B------:R-:W-:-:S03]  /*100f0*/  LOP3.LUT R6, R6, R3, RZ, 0x3c, !PT ;  /* 0x0000000306067212 */ /* 0x000fc600078e3cff */
[----:B------:R-:W-:Y:S01]  /*10100*/  IMAD R9, R7, 0x8, R2 ;  /* 0x0000000807097824 */ /* 0x000fe200078e0202 */
[----:B------:R-:W-:Y:S01]  /*10110*/  SHF.L.U32 R4, R6, 0x1f, RZ ;  /* 0x0000001f06047819 */ /* 0x000fe200000006ff */
[----:B-1----:R-:W-:Y:S06]  /*10120*/  @!P0 BRA `(.L_x_321) ;  /* 0x00000008000c8947 */ /* 0x002fec0003800000 */
.L_x_341:
[----:B------:R-:W1:Y:S01]  /*10130*/  SYNCS.PHASECHK.TRANS64.TRYWAIT P0, [R9+URZ], R4 ;  /* 0x00000004090075a7 */ /* 0x000e62000800017f */
[----:B------:R-:W-:-:S05]  /*10140*/  VIADD R0, R7, 0x1 ;  /* 0x0000000107007836 */ /* 0x000fca0000000000 */
[----:B------:R-:W-:-:S04]  /*10150*/  ISETP.NE.AND P1, PT, R0, 0xb, PT ;  /* 0x0000000b0000780c */ /* 0x000fc80003f25270 */
[----:B------:R-:W-:Y:S02]  /*10160*/  SEL R3, RZ, 0x1, P1 ;  /* 0x00000001ff037807 */ /* 0x000fe40000800000 */
[----:B------:R-:W-:Y:S02]  /*10170*/  SEL R7, R0, RZ, P1 ;  /* 0x000000ff00077207 */ /* 0x000fe40000800000 */
[----:B------:R-:W-:-:S03]  /*10180*/  LOP3.LUT R6, R6, R3, RZ, 0x3c, !PT ;  /* 0x0000000306067212 */ /* 0x000fc600078e3cff */
[----:B0-----:R-:W-:Y:S01]  /*10190*/  IMAD R8, R7, 0x8, R2 ;  /* 0x0000000807087824 */ /* 0x001fe200078e0202 */
[----:B------:R-:W-:Y:S01]  /*101a0*/  SHF.L.U32 R5, R6, 0x1f, RZ ;  /* 0x0000001f06057819 */ /* 0x000fe200000006ff */
[----:B-1----:R-:W-:Y:S06]  /*101b0*/  @!P0 BRA `(.L_x_322) ;  /* 0x0000000400fc8947 */ /* 0x002fec0003800000 */
.L_x_342:
        /* <DEDUP_REMOVED lines=9> */
.L_x_343:
        /* <DEDUP_REMOVED lines=9> */
.L_x_344:
        /* <DEDUP_REMOVED lines=9> */
.L_x_345:
        /* <DEDUP_REMOVED lines=9> */
.L_x_346:
        /* <DEDUP_REMOVED lines=9> */
.L_x_347:
[----:B------:R-:W1:Y:S01]  /*10490*/  SYNCS.PHASECHK.TRANS64.TRYWAIT P0, [R9+URZ], R4 ;  /* 0x00000004090075a7 */ /* 0x000e62000800017f */
[----:B------:R-:W-:-:S05]  /*104a0*/  VIADD R0, R7, 0x1 ;  /* 0x0000000107007836 */ /* 0x000fca0000000000 */
[----:B------:R-:W-:-:S04]  /*104b0*/  ISETP.NE.AND P1, PT, R0, 0xb, PT ;  /* 0x0000000b0000780c */ /* 0x000fc80003f25270 */
[----:B------:R-:W-:Y:S02]  /*104c0*/  SEL R3, RZ, 0x1, P1 ;  /* 0x00000001ff037807 */ /* 0x000fe40000800000 */
[----:B------:R-:W-:Y:S02]  /*104d0*/  SEL R7, R0, RZ, P1 ;  /* 0x000000ff00077207 */ /* 0x000fe40000800000 */
[----:B------:R-:W-:-:S03]  /*104e0*/  LOP3.LUT R11, R6, R3, RZ, 0x3c, !PT ;  /* 0x00000003060b7212 */ /* 0x000fc600078e3cff */
[----:B------:R-:W-:Y:S01]  /*104f0*/  IMAD R6, R7, 0x8, R2 ;  /* 0x0000000807067824 */ /* 0x000fe200078e0202 */
[----:B0-----:R-:W-:Y:S01]  /*10500*/  SHF.L.U32 R5, R11, 0x1f, RZ ;  /* 0x0000001f0b057819 */ /* 0x001fe200000006ff */
[----:B-1----:R-:W-:Y:S06]  /*10510*/  @!P0 BRA `(.L_x_328) ;  /* 0x00000004009c8947 */ /* 0x002fec0003800000 */
.L_x_348:
[----:B------:R-:W1:Y:S01]  /*10520*/  SYNCS.PHASECHK.TRANS64.TRYWAIT P0, [R6+URZ], R5 ;  /* 0x00000005060075a7 */ /* 0x000e62000800017f */
[----:B------:R-:W-:-:S05]  /*10530*/  VIADD R0, R7, 0x1 ;  /* 0x0000000107007836 */ /* 0x000fca0000000000 */
[----:B------:R-:W-:-:S04]  /*10540*/  ISETP.NE.AND P1, PT, R0, 0xb, PT ;  /* 0x0000000b0000780c */ /* 0x000fc80003f25270 */
[----:B0-----:R-:W-:Y:S02]  /*10550*/  SEL R4, RZ, 0x1, P1 ;  /* 0x00000001ff047807 */ /* 0x001fe40000800000 */
[----:B------:R-:W-:Y:S02]  /*10560*/  SEL R3, R0, RZ, P1 ;  /* 0x000000ff00037207 */ /* 0x000fe40000800000 */
[----:B------:R-:W-:Y:S01]  /*10570*/  LOP3.LUT R0, R11, R4, RZ, 0x3c, !PT ;  /* 0x000000040b007212 */ /* 0x000fe200078e3cff */
[----:B-1----:R-:W-:Y:S06]  /*10580*/  @!P0 BRA `(.L_x_329) ;  /* 0x0000000400948947 */ /* 0x002fec0003800000 */
.L_x_349:
[----:B------:R-:W-:Y:S01]  /*10590*/  IMAD R3, R3, 0x8, R2 ;  /* 0x0000000803037824 */ /* 0x000fe200078e0202 */
[----:B------:R-:W-:-:S07]  /*105a0*/  SHF.L.U32 R0, R0, 0x1f, RZ ;  /* 0x0000001f00007819 */ /* 0x000fce00000006ff */
.L_x_330:
[----:B-1----:R1:W2:Y:S02]  /*105b0*/  SYNCS.PHASECHK.TRANS64.TRYWAIT P0, [R3+URZ], R0 ;  /* 0x00000000030075a7 */ /* 0x0022a4000800017f */
[----:B--2---:R-:W-:Y:S05]  /*105c0*/  @!P0 NANOSLEEP.SYNCS 0x989680 ;  /* 0x009896800000895d */ /* 0x004fea0003900000 */
[----:B------:R-:W2:Y:S02]  /*105d0*/  @!P0 SYNCS.PHASECHK.TRANS64 P0, [R3+URZ], R0 ;  /* 0x00000000030085a7 */ /* 0x000ea4000800007f */
[----:B--2---:R-:W-:Y:S05]  /*105e0*/  @!P0 BRA `(.L_x_330) ;  /* 0xfffffffc00f08947 */ /* 0x004fea000383ffff */
.L_x_318:
[----:B------:R-:W-:Y:S05]  /*105f0*/  BSYNC B0 ;  /* 0x0000000000007941 */ /* 0x000fea0003800000 */
.L_x_317:
[----:B------:R-:W-:Y:S05]  /*10600*/  EXIT ;  /* 0x000000000000794d */ /* 0x000fea0003800000 */
.L_x_20:
[----:B----4-:R-:W-:-:S04]  /*10610*/  IMAD.U32 R3, RZ, RZ, UR17 ;  /* 0x00000011ff037e24 */ /* 0x010fc8000f8e00ff */
[----:B------:R4:W0:Y:S03]  /*10620*/  SYNCS.PHASECHK.TRANS64.TRYWAIT P1, [R3+URZ+-0x8], R0 ;  /* 0xfffff800030075a7 */ /* 0x000826000802017f */
[----:B0-----:R-:W-:Y:S05]  /*10630*/  @!P1 NANOSLEEP.SYNCS 0x989680 ;  /* 0x009896800000995d */ /* 0x001fea0003900000 */
[----:B------:R-:W0:Y:S02]  /*10640*/  @!P1 SYNCS.PHASECHK.TRANS64 P1, [R3+URZ+-0x8], R0 ;  /* 0xfffff800030095a7 */ /* 0x000e24000802007f */
[----:B0-----:R-:W-:Y:S05]  /*10650*/  @!P1 BRA `(.L_x_20) ;  /* 0xfffffffc00ec9947 */ /* 0x001fea000383ffff */
[----:B------:R-:W-:Y:S05]  /*10660*/  BRA `(.L_x_331) ;  /* 0xffffff1000907947 */ /* 0x000fea000383ffff */
.L_x_25:
[----:B-1----:R-:W-:-:S04]  /*10670*/  IMAD.U32 R3, RZ, RZ, UR6 ;  /* 0x00000006ff037e24 */ /* 0x002fc8000f8e00ff */
[----:B------:R1:W2:Y:S03]  /*10680*/  SYNCS.PHASECHK.TRANS64.TRYWAIT P1, [R3+URZ], R0 ;  /* 0x00000000030075a7 */ /* 0x0002a6000802017f */
[----:B--2---:R-:W-:Y:S05]  /*10690*/  @!P1 NANOSLEEP.SYNCS 0x989680 ;  /* 0x009896800000995d */ /* 0x004fea0003900000 */
[----:B------:R-:W2:Y:S02]  /*106a0*/  @!P1 SYNCS.PHASECHK.TRANS64 P1, [R3+URZ], R0 ;  /* 0x00000000030095a7 */ /* 0x000ea4000802007f */
[----:B--2---:R-:W-:Y:S05]  /*106b0*/  @!P1 BRA `(.L_x_25) ;  /* 0xfffffffc00ec9947 */ /* 0x004fea000383ffff */
[----:B------:R-:W-:Y:S05]  /*106c0*/  BRA `(.L_x_24) ;  /* 0xffffff1800fc7947 */ /* 0x000fea000383ffff */
.L_x_31:
[----:B-----5:R1:W-:Y:S02]  /*106d0*/  STL [R1+0xa0], R0 ;  /* 0x0000a00001007387 */ /* 0x0203e40000100800 */
[----:B-1----:R-:W-:-:S04]  /*106e0*/  IMAD.U32 R0, RZ, RZ, UR9 ;  /* 0x00000009ff007e24 */ /* 0x002fc8000f8e00ff */
[----:B------:R1:W3:Y:S03]  /*106f0*/  SYNCS.PHASECHK.TRANS64.TRYWAIT P1, [R0+URZ], R229 ;  /* 0x000000e5000075a7 */ /* 0x0002e6000802017f */
[----:B---3--:R-:W-:Y:S05]  /*10700*/  @!P1 NANOSLEEP.SYNCS 0x989680 ;  /* 0x009896800000995d */ /* 0x008fea0003900000 */
[----:B------:R1:W3:Y:S02]  /*10710*/  @!P1 SYNCS.PHASECHK.TRANS64 P1, [R0+URZ], R229 ;  /* 0x000000e5000095a7 */ /* 0x0002e4000802007f */
[----:B-1----:R1:W5:Y:S02]  /*10720*/  LDL.LU R0, [R1+0xa0] ;  /* 0x0000a00001007983 */ /* 0x0023640000300800 */
[----:B-1-3--:R-:W-:Y:S05]  /*10730*/  @!P1 BRA `(.L_x_31) ;  /* 0xfffffffc00e49947 */ /* 0x00afea000383ffff */
[----:B------:R-:W-:Y:S05]  /*10740*/  BRA `(.L_x_30) ;  /* 0xffffff2c00647947 */ /* 0x000fea000383ffff */
.L_x_39:
[----:B0-----:R-:W-:-:S04]  /*10750*/  IMAD.U32 R25, RZ, RZ, UR17 ;  /* 0x00000011ff197e24 */ /* 0x001fc8000f8e00ff */
[----:B------:R0:W3:Y:S03]  /*10760*/  SYNCS.PHASECHK.TRANS64.TRYWAIT P1, [R25+URZ+0x8], R24 ;  /* 0x00000818190075a7 */ /* 0x0000e6000802017f */
[----:B---3--:R-:W-:Y:S05]  /*10770*/  @!P1 NANOSLEEP.SYNCS 0x989680 ;  /* 0x009896800000995d */ /* 0x008fea0003900000 */
[----:B------:R-:W3:Y:S02]  /*10780*/  @!P1 SYNCS.PHASECHK.TRANS64 P1, [R25+URZ+0x8], R24 ;  /* 0x00000818190095a7 */ /* 0x000ee4000802007f */
[----:B---3--:R-:W-:Y:S05]  /*10790*/  @!P1 BRA `(.L_x_39) ;  /* 0xfffffffc00ec9947 */ /* 0x008fea000383ffff */
[----:B------:R-:W-:Y:S05]  /*107a0*/  BRA `(.L_x_332) ;  /* 0xffffff50005c7947 */ /* 0x000fea000383ffff */
.L_x_304:
[----:B------:R-:W-:Y:S01]  /*107b0*/  BSSY B1, `(.L_x_333) ;  /* 0x0000006000017945 */ /* 0x000fe20003800000 */
[----:B------:R-:W-:-:S07]  /*107c0*/  IMAD.MOV.U32 R2, RZ, RZ, -0x1 ;  /* 0xffffffffff027424 */ /* 0x000fce00078e00ff */
[----:B------:R-:W-:Y:S05]  /*107d0*/  WARPSYNC.COLLECTIVE R2, `(.L_x_334) ;  /* 0x00000000020c7348 */ /* 0x000fea0003c00000 */
[----:B------:R-:W-:Y:S02]  /*107e0*/  ELECT P1, UR62, PT ;  /* 0x00000000003e782f */ /* 0x000fe40003820000 */
[----:B------:R-:W-:Y:S01]  /*107f0*/  MOV R2, UR62 ;  /* 0x0000003e00027c02 */ /* 0x000fe20008000f00 */
[----:B------:R-:W-:Y:S10]  /*10800*/  ENDCOLLECTIVE ;  /* 0x000000000000791b */ /* 0x000ff40003800000 */
.L_x_334:
[----:B------:R-:W-:Y:S05]  /*10810*/  BSYNC B1 ;  /* 0x0000000000017941 */ /* 0x000fea0003800000 */
.L_x_333:
[----:B------:R-:W-:Y:S05]  /*10820*/  BRA `(.L_x_335) ;  /* 0xffffffe800b47947 */ /* 0x000fea000383ffff */
.L_x_307:
[----:B-1----:R1:W2:Y:S02]  /*10830*/  SYNCS.PHASECHK.TRANS64.TRYWAIT P1, [R11+URZ+0x58], R4 ;  /* 0x000058040b0075a7 */ /* 0x0022a4000802017f */
[----:B--2---:R-:W-:Y:S05]  /*10840*/  @!P1 NANOSLEEP.SYNCS 0x989680 ;  /* 0x009896800000995d */ /* 0x004fea0003900000 */
[----:B------:R-:W2:Y:S02]  /*10850*/  @!P1 SYNCS.PHASECHK.TRANS64 P1, [R11+URZ+0x58], R4 ;  /* 0x000058040b0095a7 */ /* 0x000ea4000802007f */
[----:B--2---:R-:W-:Y:S05]  /*10860*/  @!P1 BRA `(.L_x_307) ;  /* 0xfffffffc00f09947 */ /* 0x004fea000383ffff */
[----:B------:R-:W-:Y:S05]  /*10870*/  BRA `(.L_x_336) ;  /* 0xffffffe800f87947 */ /* 0x000fea000383ffff */
.L_x_316:
[----:B------:R-:W-:Y:S01]  /*10880*/  BSSY B0, `(.L_x_337) ;  /* 0x0000006000007945 */ /* 0x000fe20003800000 */
[----:B------:R-:W-:-:S07]  /*10890*/  IMAD.MOV.U32 R2, RZ, RZ, -0x1 ;  /* 0xffffffffff027424 */ /* 0x000fce00078e00ff */
[----:B01----:R-:W-:Y:S05]  /*108a0*/  WARPSYNC.COLLECTIVE R2, `(.L_x_338) ;  /* 0x00000000020c7348 */ /* 0x003fea0003c00000 */
[----:B------:R-:W-:Y:S02]  /*108b0*/  ELECT P1, UR62, PT ;  /* 0x00000000003e782f */ /* 0x000fe40003820000 */
[----:B------:R-:W-:Y:S01]  /*108c0*/  MOV R2, UR62 ;  /* 0x0000003e00027c02 */ /* 0x000fe20008000f00 */
[----:B01----:R-:W-:Y:S10]  /*108d0*/  ENDCOLLECTIVE ;  /* 0x000000000000791b */ /* 0x003ff40003800000 */
.L_x_338:
[----:B------:R-:W-:Y:S05]  /*108e0*/  BSYNC B0 ;  /* 0x0000000000007941 */ /* 0x000fea0003800000 */
.L_x_337:
[----:B------:R-:W-:Y:S01]  /*108f0*/  PLOP3.LUT P0, PT, P1, PT, PT, 0x80, 0x0 ;  /* 0x000000000000781c */ /* 0x000fe20000f0f070 */
[----:B------:R-:W-:-:S12]  /*10900*/  BRA `(.L_x_339) ;  /* 0xfffffff4008c7947 */ /* 0x000fd8000383ffff */
.L_x_320:
[----:B0-----:R0:W1:Y:S02]  /*10910*/  SYNCS.PHASECHK.TRANS64.TRYWAIT P0, [R7+URZ], R4 ;  /* 0x00000004070075a7 */ /* 0x001064000800017f */
[----:B-1----:R-:W-:Y:S05]  /*10920*/  @!P0 NANOSLEEP.SYNCS 0x989680 ;  /* 0x009896800000895d */ /* 0x002fea0003900000 */
[----:B------:R-:W1:Y:S02]  /*10930*/  @!P0 SYNCS.PHASECHK.TRANS64 P0, [R7+URZ], R4 ;  /* 0x00000004070085a7 */ /* 0x000e64000800007f */
[----:B-1----:R-:W-:Y:S05]  /*10940*/  @!P0 BRA `(.L_x_320) ;  /* 0xfffffffc00f08947 */ /* 0x002fea000383ffff */
[----:B------:R-:W-:Y:S05]  /*10950*/  BRA `(.L_x_340) ;  /* 0xfffffff400d07947 */ /* 0x000fea000383ffff */
.L_x_321:
[----:B0-----:R0:W1:Y:S02]  /*10960*/  SYNCS.PHASECHK.TRANS64.TRYWAIT P0, [R8+URZ], R5 ;  /* 0x00000005080075a7 */ /* 0x001064000800017f */
[----:B-1----:R-:W-:Y:S05]  /*10970*/  @!P0 NANOSLEEP.SYNCS 0x989680 ;  /* 0x009896800000895d */ /* 0x002fea0003900000 */
[----:B------:R-:W1:Y:S02]  /*10980*/  @!P0 SYNCS.PHASECHK.TRANS64 P0, [R8+URZ], R5 ;  /* 0x00000005080085a7 */ /* 0x000e64000800007f */
[----:B-1----:R-:W-:Y:S05]  /*10990*/  @!P0 BRA `(.L_x_321) ;  /* 0xfffffffc00f08947 */ /* 0x002fea000383ffff */
[----:B------:R-:W-:Y:S05]  /*109a0*/  BRA `(.L_x_341) ;  /* 0xfffffff400e07947 */ /* 0x000fea000383ffff */
.L_x_322:
[----:B0-----:R0:W1:Y:S02]  /*109b0*/  SYNCS.PHASECHK.TRANS64.TRYWAIT P0, [R9+URZ], R4 ;  /* 0x00000004090075a7 */ /* 0x001064000800017f */
[----:B-1----:R-:W-:Y:S05]  /*109c0*/  @!P0 NANOSLEEP.SYNCS 0x989680 ;  /* 0x009896800000895d */ /* 0x002fea0003900000 */
[----:B------:R-:W1:Y:S02]  /*109d0*/  @!P0 SYNCS.PHASECHK.TRANS64 P0, [R9+URZ], R4 ;  /* 0x00000004090085a7 */ /* 0x000e64000800007f */
[----:B-1----:R-:W-:Y:S05]  /*109e0*/  @!P0 BRA `(.L_x_322) ;  /* 0xfffffffc00f08947 */ /* 0x002fea000383ffff */
[----:B------:R-:W-:Y:S05]  /*109f0*/  BRA `(.L_x_342) ;  /* 0xfffffff400f07947 */ /* 0x000fea000383ffff */
.L_x_323:
[----:B0-----:R0:W1:Y:S02]  /*10a00*/  SYNCS.PHASECHK.TRANS64.TRYWAIT P0, [R8+URZ], R5 ;  /* 0x00000005080075a7 */ /* 0x001064000800017f */
[----:B-1----:R-:W-:Y:S05]  /*10a10*/  @!P0 NANOSLEEP.SYNCS 0x989680 ;  /* 0x009896800000895d */ /* 0x002fea0003900000 */
[----:B------:R-:W1:Y:S02]  /*10a20*/  @!P0 SYNCS.PHASECHK.TRANS64 P0, [R8+URZ], R5 ;  /* 0x00000005080085a7 */ /* 0x000e64000800007f */
[----:B-1----:R-:W-:Y:S05]  /*10a30*/  @!P0 BRA `(.L_x_323) ;  /* 0xfffffffc00f08947 */ /* 0x002fea000383ffff */
[----:B------:R-:W-:Y:S05]  /*10a40*/  BRA `(.L_x_343) ;  /* 0xfffffff800007947 */ /* 0x000fea000383ffff */
.L_x_324:
[----:B0-----:R0:W1:Y:S02]  /*10a50*/  SYNCS.PHASECHK.TRANS64.TRYWAIT P0, [R9+URZ], R4 ;  /* 0x00000004090075a7 */ /* 0x001064000800017f */
[----:B-1----:R-:W-:Y:S05]  /*10a60*/  @!P0 NANOSLEEP.SYNCS 0x989680 ;  /* 0x009896800000895d */ /* 0x002fea0003900000 */
[----:B------:R-:W1:Y:S02]  /*10a70*/  @!P0 SYNCS.PHASECHK.TRANS64 P0, [R9+URZ], R4 ;  /* 0x00000004090085a7 */ /* 0x000e64000800007f */
[----:B-1----:R-:W-:Y:S05]  /*10a80*/  @!P0 BRA `(.L_x_324) ;  /* 0xfffffffc00f08947 */ /* 0x002fea000383ffff */
[----:B------:R-:W-:Y:S05]  /*10a90*/  BRA `(.L_x_344) ;  /* 0xfffffff800107947 */ /* 0x000fea000383ffff */
.L_x_325:
[----:B0-----:R0:W1:Y:S02]  /*10aa0*/  SYNCS.PHASECHK.TRANS64.TRYWAIT P0, [R8+URZ], R5 ;  /* 0x00000005080075a7 */ /* 0x001064000800017f */
[----:B-1----:R-:W-:Y:S05]  /*10ab0*/  @!P0 NANOSLEEP.SYNCS 0x989680 ;  /* 0x009896800000895d */ /* 0x002fea0003900000 */
[----:B------:R-:W1:Y:S02]  /*10ac0*/  @!P0 SYNCS.PHASECHK.TRANS64 P0, [R8+URZ], R5 ;  /* 0x00000005080085a7 */ /* 0x000e64000800007f */
[----:B-1----:R-:W-:Y:S05]  /*10ad0*/  @!P0 BRA `(.L_x_325) ;  /* 0xfffffffc00f08947 */ /* 0x002fea000383ffff */
[----:B------:R-:W-:Y:S05]  /*10ae0*/  BRA `(.L_x_345) ;  /* 0xfffffff800207947 */ /* 0x000fea000383ffff */
.L_x_326:
[----:B0-----:R0:W1:Y:S02]  /*10af0*/  SYNCS.PHASECHK.TRANS64.TRYWAIT P0, [R9+URZ], R4 ;  /* 0x00000004090075a7 */ /* 0x001064000800017f */
[----:B-1----:R-:W-:Y:S05]  /*10b00*/  @!P0 NANOSLEEP.SYNCS 0x989680 ;  /* 0x009896800000895d */ /* 0x002fea0003900000 */
[----:B------:R-:W1:Y:S02]  /*10b10*/  @!P0 SYNCS.PHASECHK.TRANS64 P0, [R9+URZ], R4 ;  /* 0x00000004090085a7 */ /* 0x000e64000800007f */
[----:B-1----:R-:W-:Y:S05]  /*10b20*/  @!P0 BRA `(.L_x_326) ;  /* 0xfffffffc00f08947 */ /* 0x002fea000383ffff */
[----:B------:R-:W-:Y:S05]  /*10b30*/  BRA `(.L_x_346) ;  /* 0xfffffff800307947 */ /* 0x000fea000383ffff */
.L_x_327:
[----:B0-----:R0:W1:Y:S02]  /*10b40*/  SYNCS.PHASECHK.TRANS64.TRYWAIT P0, [R8+URZ], R5 ;  /* 0x00000005080075a7 */ /* 0x001064000800017f */
[----:B-1----:R-:W-:Y:S05]  /*10b50*/  @!P0 NANOSLEEP.SYNCS 0x989680 ;  /* 0x009896800000895d */ /* 0x002fea0003900000 */
[----:B------:R-:W1:Y:S02]  /*10b60*/  @!P0 SYNCS.PHASECHK.TRANS64 P0, [R8+URZ], R5 ;  /* 0x00000005080085a7 */ /* 0x000e64000800007f */
[----:B-1----:R-:W-:Y:S05]  /*10b70*/  @!P0 BRA `(.L_x_327) ;  /* 0xfffffffc00f08947 */ /* 0x002fea000383ffff */
[----:B------:R-:W-:Y:S05]  /*10b80*/  BRA `(.L_x_347) ;  /* 0xfffffff800407947 */ /* 0x000fea000383ffff */
.L_x_328:
[----:B0-----:R0:W1:Y:S02]  /*10b90*/  SYNCS.PHASECHK.TRANS64.TRYWAIT P0, [R9+URZ], R4 ;  /* 0x00000004090075a7 */ /* 0x001064000800017f */
[----:B-1----:R-:W-:Y:S05]  /*10ba0*/  @!P0 NANOSLEEP.SYNCS 0x989680 ;  /* 0x009896800000895d */ /* 0x002fea0003900000 */
[----:B------:R-:W1:Y:S02]  /*10bb0*/  @!P0 SYNCS.PHASECHK.TRANS64 P0, [R9+URZ], R4 ;  /* 0x00000004090085a7 */ /* 0x000e64000800007f */
[----:B-1----:R-:W-:Y:S05]  /*10bc0*/  @!P0 BRA `(.L_x_328) ;  /* 0xfffffffc00f08947 */ /* 0x002fea000383ffff */
[----:B------:R-:W-:Y:S05]  /*10bd0*/  BRA `(.L_x_348) ;  /* 0xfffffff800507947 */ /* 0x000fea000383ffff */
.L_x_329:
[----:B0-----:R0:W1:Y:S02]  /*10be0*/  SYNCS.PHASECHK.TRANS64.TRYWAIT P0, [R6+URZ], R5 ;  /* 0x00000005060075a7 */ /* 0x001064000800017f */
[----:B-1----:R-:W-:Y:S05]  /*10bf0*/  @!P0 NANOSLEEP.SYNCS 0x989680 ;  /* 0x009896800000895d */ /* 0x002fea0003900000 */
[----:B------:R-:W1:Y:S02]  /*10c00*/  @!P0 SYNCS.PHASECHK.TRANS64 P0, [R6+URZ], R5 ;  /* 0x00000005060085a7 */ /* 0x000e64000800007f */
[----:B-1----:R-:W-:Y:S05]  /*10c10*/  @!P0 BRA `(.L_x_329) ;  /* 0xfffffffc00f08947 */ /* 0x002fea000383ffff */
[----:B------:R-:W-:Y:S05]  /*10c20*/  BRA `(.L_x_349) ;  /* 0xfffffff800587947 */ /* 0x000fea000383ffff */
.L_x_350:
[----:B------:R-:W-:-:S00]  /*10c30*/  BRA `(.L_x_350) ;  /* 0xfffffffc00fc7947 */ /* 0x000fc0000383ffff */
[----:B------:R-:W-:-:S00]  /*10c40*/  NOP ;  /* 0x0000000000007918 */ /* 0x000fc00000000000 */
        /* <DEDUP_REMOVED lines=11> */
.L_x_351:


//--------------------- .nv.shared._ZN7cutlass13device_kernelINS_4gemm6kernel13GemmUniversalIN4cute5tupleIJiiiiEEENS1_10collective13CollectiveMmaINS1_37MainloopSm90TmaGmmaWarpSpecializedFP8ILi11ENS5_IJNS4_1CILi1EEENSA_ILi8EEESB_EEENS1_32KernelTmaWarpSpecializedPingpongEEENS5_IJNSA_ILi64EEENSA_ILi256EEESG_EEENS_12float_e4m3_tENS5_IJlSB_lEEESJ_SK_NS4_8TiledMMAINS4_8MMA_AtomIJNS4_4SM904GMMA31MMA_64x256x32_F32E4M3E4M3_SS_TNILNSO_7ScaleInE1ELSQ_1EEEEEENS4_6LayoutINS5_IJSB_SB_SB_EEENS5_IJNSA_ILi0EEESV_SV_EEEEENS5_IJNS4_10UnderscoreESY_SY_EEEEENS4_23SM90_TMA_LOAD_MULTICASTENS4_14ComposedLayoutINS4_7SwizzleILi2ELi4ELi3EEENS4_18smem_ptr_flag_bitsILi8EEENST_INS5_IJSC_SG_EEENS5_IJSG_SB_EEEEEEEvNS4_8identityENS4_13SM90_TMA_LOADES1A_vS1B_EENS_8epilogue10collective6detail29Sm90TmaWarpSpecializedAdapterINS1F_15DefaultEpilogueISJ_SK_SK_NS1E_6thread17LinearCombinationISJ_Li1EffLNS1J_9ScaleType4KindE0ELNS_15FloatRoundStyleE2ESJ_EENS1_15EpilogueDefaultEEEEEvvEEEEvNT_6ParamsE --------------------------
	.section	.nv.shared._ZN7cutlass13device_kernelINS_4gemm6kernel13GemmUniversalIN4cute5tupleIJiiiiEEENS1_10collective13CollectiveMmaINS1_37MainloopSm90TmaGmmaWarpSpecializedFP8ILi11ENS5_IJNS4_1CILi1EEENSA_ILi8EEESB_EEENS1_32KernelTmaWarpSpecializedPingpongEEENS5_IJNSA_ILi64EEENSA_ILi256EEESG_EEENS_12float_e4m3_tENS5_IJlSB_lEEESJ_SK_NS4_8TiledMMAINS4_8MMA_AtomIJNS4_4SM904GMMA31MMA_64x256x32_F32E4M3E4M3_SS_TNILNSO_7ScaleInE1ELSQ_1EEEEEENS4_6LayoutINS5_IJSB_SB_SB_EEENS5_IJNSA_ILi0EEESV_SV_EEEEENS5_IJNS4_10UnderscoreESY_SY_EEEEENS4_23SM90_TMA_LOAD_MULTICASTENS4_14ComposedLayoutINS4_7SwizzleILi2ELi4ELi3EEENS4_18smem_ptr_flag_bitsILi8EEENST_INS5_IJSC_SG_EEENS5_IJSG_SB_EEEEEEEvNS4_8identityENS4_13SM90_TMA_LOADES1A_vS1B_EENS_8epilogue10collective6detail29Sm90TmaWarpSpecializedAdapterINS1F_15DefaultEpilogueISJ_SK_SK_NS1E_6thread17LinearCombinationISJ_Li1EffLNS1J_9ScaleType4KindE0ELNS_15FloatRoundStyleE2ESJ_EENS1_15EpilogueDefaultEEEEEvvEEEEvNT_6ParamsE,"aw",@nobits
	.sectionflags	@""
	.align	16
	.zero		1024


//--------------------- .nv.shared.reserved.0     --------------------------
	.section	.nv.shared.reserved.0,"aw",@nobits
	.weak		__nv_reservedSMEM_offset_0_alias
	.size		__nv_reservedSMEM_offset_0_alias, 0, 0
	.other		__nv_reservedSMEM_offset_0_alias,@"STO_CUDA_RESERVED_SHARED STV_DEFAULT"
__nv_reservedSMEM_offset_0_alias:
	.zero		0


//--------------------- .nv.global                --------------------------
	.section	.nv.global,"aw",@nobits
.nv.global:
	.type		_ZN40_INTERNAL_912e4a3c_4_k_cu_c8138df7_220104cute1_E,@object
	.size		_ZN40_INTERNAL_912e4a3c_4_k_cu_c8138df7_220104cute1_E,(_ZN40_INTERNAL_912e4a3c_4_k_cu_c8138df7_220104cuda3std3__45__cpo6cbeginE - _ZN40_INTERNAL_912e4a3c_4_k_cu_c8138df7_220104cute1_E)
_ZN40_INTERNAL_912e4a3c_4_k_cu_c8138df7_220104cute1_E:
	.zero		1
	.type		_ZN40_INTERNAL_912e4a3c_4_k_cu_c8138df7_220104cuda3std3__45__cpo6cbeginE,@object
	.size		_ZN40_INTERNAL_912e4a3c_4_k_cu_c8138df7_220104cuda3std3__45__cpo6cbeginE,(_ZN40_INTERNAL_912e4a3c_4_k_cu_c8138df7_220104cuda3std3__48in_placeE - _ZN40_INTERNAL_912e4a3c_4_k_cu_c8138df7_220104cuda3std3__45__cpo6cbeginE)
_ZN40_INTERNAL_912e4a3c_4_k_cu_c8138df7_220104cuda3std3__45__cpo6cbeginE:
	.zero		1
	.type		_ZN40_INTERNAL_912e4a3c_4_k_cu_c8138df7_220104cuda3std3__48in_placeE,@object
	.size		_ZN40_INTERNAL_912e4a3c_4_k_cu_c8138df7_220104cuda3std3__48in_placeE,(_ZN40_INTERNAL_912e4a3c_4_k_cu_c8138df7_220104cuda3std6ranges3__45__cpo9iter_moveE - _ZN40_INTERNAL_912e4a3c_4_k_cu_c8138df7_220104cuda3std3__48in_placeE)
_ZN40_INTERNAL_912e4a3c_4_k_cu_c8138df7_220104cuda3std3__48in_placeE:
	.zero		1
	.type		_ZN40_INTERNAL_912e4a3c_4_k_cu_c8138df7_220104cuda3std6ranges3__45__cpo9iter_moveE,@object
	.size		_ZN40_INTERNAL_912e4a3c_4_k_cu_c8138df7_220104cuda3std6ranges3__45__cpo9iter_moveE,(_ZN40_INTERNAL_912e4a3c_4_k_cu_c8138df7_220104cuda3std3__45__cpo5beginE - _ZN40_INTERNAL_912e4a3c_4_k_cu_c8138df7_220104cuda3std6ranges3__45__cpo9iter_moveE)
_ZN40_INTERNAL_912e4a3c_4_k_cu_c8138df7_220104cuda3std6ranges3__45__cpo9iter_moveE:
	.zero		1
	.type		_ZN40_INTERNAL_912e4a3c_4_k_cu_c8138df7_220104cuda3std3__45__cpo5beginE,@object
	.size		_ZN40_INTERNAL_912e4a3c_4_k_cu_c8138df7_220104cuda3std3__45__cpo5beginE,(_ZN40_INTERNAL_912e4a3c_4_k_cu_c8138df7_220104cuda3std3__442_GLOBAL__N__912e4a3c_4_k_cu_c8138df7_220106ignoreE - _ZN40_INTERNAL_912e4a3c_4_k_cu_c8138df7_220104cuda3std3__45__cpo5beginE)
_ZN40_INTERNAL_912e4a3c_4_k_cu_c8138df7_220104cuda3std3__45__cpo5beginE:
	.zero		1
	.type		_ZN40_INTERNAL_912e4a3c_4_k_cu_c8138df7_220104cuda3std3__442_GLOBAL__N__912e4a3c_4_k_cu_c8138df7_220106ignoreE,@object
	.size		_ZN40_INTERNAL_912e4a3c_4_k_cu_c8138df7_220104cuda3std3__442_GLOBAL__N__912e4a3c_4_k_cu_c8138df7_220106ignoreE,(_ZN40_INTERNAL_912e4a3c_4_k_cu_c8138df7_220104cute7productE - _ZN40_INTERNAL_912e4a3c_4_k_cu_c8138df7_220104cuda3std3__442_GLOBAL__N__912e4a3c_4_k_cu_c8138df7_220106ignoreE)
_ZN40_INTERNAL_912e4a3c_4_k_cu_c8138df7_220104cuda3std3__442_GLOBAL__N__912e4a3c_4_k_cu_c8138df7_220106ignoreE:
	.zero		1
	.type		_ZN40_INTERNAL_912e4a3c_4_k_cu_c8138df7_220104cute7productE,@object
	.size		_ZN40_INTERNAL_912e4a3c_4_k_cu_c8138df7_220104cute7productE,(_ZN40_INTERNAL_912e4a3c_4_k_cu_c8138df7_220104cuda3std3__45__cpo3endE - _ZN40_INTERNAL_912e4a3c_4_k_cu_c8138df7_220104cute7productE)
_ZN40_INTERNAL_912e4a3c_4_k_cu_c8138df7_220104cute7productE:
	.zero		1
	.type		_ZN40_INTERNAL_912e4a3c_4_k_cu_c8138df7_220104cuda3std3__45__cpo3endE,@object
	.size		_ZN40_INTERNAL_912e4a3c_4_k_cu_c8138df7_220104cuda3std3__45__cpo3endE,(_ZN40_INTERNAL_912e4a3c_4_k_cu_c8138df7_220104cuda3std3__419piecewise_constructE - _ZN40_INTERNAL_912e4a3c_4_k_cu_c8138df7_220104cuda3std3__45__cpo3endE)
_ZN40_INTERNAL_912e4a3c_4_k_cu_c8138df7_220104cuda3std3__45__cpo3endE:
	.zero		1
	.type		_ZN40_INTERNAL_912e4a3c_4_k_cu_c8138df7_220104cuda3std3__419piecewise_constructE,@object
	.size		_ZN40_INTERNAL_912e4a3c_4_k_cu_c8138df7_220104cuda3std3__419piecewise_constructE,(_ZN40_INTERNAL_912e4a3c_4_k_cu_c8138df7_220104cuda3std3__45__cpo4cendE - _ZN40_INTERNAL_912e4a3c_4_k_cu_c8138df7_220104cuda3std3__419piecewise_constructE)
_ZN40_INTERNAL_912e4a3c_4_k_cu_c8138df7_220104cuda3std3__419piecewise_constructE:
	.zero		1
	.type		_ZN40_INTERNAL_912e4a3c_4_k_cu_c8138df7_220104cuda3std3__45__cpo4cendE,@object
	.size		_ZN40_INTERNAL_912e4a3c_4_k_cu_c8138df7_220104cuda3std3__45__cpo4cendE,(_ZN40_INTERNAL_912e4a3c_4_k_cu_c8138df7_220104cuda3std6ranges3__45__cpo4swapE - _ZN40_INTERNAL_912e4a3c_4_k_cu_c8138df7_220104cuda3std3__45__cpo4cendE)
_ZN40_INTERNAL_912e4a3c_4_k_cu_c8138df7_220104cuda3std3__45__cpo4cendE:
	.zero		1
	.type		_ZN40_INTERNAL_912e4a3c_4_k_cu_c8138df7_220104cuda3std6ranges3__45__cpo4swapE,@object
	.size		_ZN40_INTERNAL_912e4a3c_4_k_cu_c8138df7_220104cuda3std6ranges3__45__cpo4swapE,(.L_7 - _ZN40_INTERNAL_912e4a3c_4_k_cu_c8138df7_220104cuda3std6ranges3__45__cpo4swapE)
_ZN40_INTERNAL_912e4a3c_4_k_cu_c8138df7_220104cuda3std6ranges3__45__cpo4swapE:
	.zero		1
.L_7:


//--------------------- .nv.constant0._ZN7cutlass13device_kernelINS_4gemm6kernel13GemmUniversalIN4cute5tupleIJiiiiEEENS1_10collective13CollectiveMmaINS1_37MainloopSm90TmaGmmaWarpSpecializedFP8ILi11ENS5_IJNS4_1CILi1EEENSA_ILi8EEESB_EEENS1_32KernelTmaWarpSpecializedPingpongEEENS5_IJNSA_ILi64EEENSA_ILi256EEESG_EEENS_12float_e4m3_tENS5_IJlSB_lEEESJ_SK_NS4_8TiledMMAINS4_8MMA_AtomIJNS4_4SM904GMMA31MMA_64x256x32_F32E4M3E4M3_SS_TNILNSO_7ScaleInE1ELSQ_1EEEEEENS4_6LayoutINS5_IJSB_SB_SB_EEENS5_IJNSA_ILi0EEESV_SV_EEEEENS5_IJNS4_10UnderscoreESY_SY_EEEEENS4_23SM90_TMA_LOAD_MULTICASTENS4_14ComposedLayoutINS4_7SwizzleILi2ELi4ELi3EEENS4_18smem_ptr_flag_bitsILi8EEENST_INS5_IJSC_SG_EEENS5_IJSG_SB_EEEEEEEvNS4_8identityENS4_13SM90_TMA_LOADES1A_vS1B_EENS_8epilogue10collective6detail29Sm90TmaWarpSpecializedAdapterINS1F_15DefaultEpilogueISJ_SK_SK_NS1E_6thread17LinearCombinationISJ_Li1EffLNS1J_9ScaleType4KindE0ELNS_15FloatRoundStyleE2ESJ_EENS1_15EpilogueDefaultEEEEEvvEEEEvNT_6ParamsE --------------------------
	.section	.nv.constant0._ZN7cutlass13device_kernelINS_4gemm6kernel13GemmUniversalIN4cute5tupleIJiiiiEEENS1_10collective13CollectiveMmaINS1_37MainloopSm90TmaGmmaWarpSpecializedFP8ILi11ENS5_IJNS4_1CILi1EEENSA_ILi8EEESB_EEENS1_32KernelTmaWarpSpecializedPingpongEEENS5_IJNSA_ILi64EEENSA_ILi256EEESG_EEENS_12float_e4m3_tENS5_IJlSB_lEEESJ_SK_NS4_8TiledMMAINS4_8MMA_AtomIJNS4_4SM904GMMA31MMA_64x256x32_F32E4M3E4M3_SS_TNILNSO_7ScaleInE1ELSQ_1EEEEEENS4_6LayoutINS5_IJSB_SB_SB_EEENS5_IJNSA_ILi0EEESV_SV_EEEEENS5_IJNS4_10UnderscoreESY_SY_EEEEENS4_23SM90_TMA_LOAD_MULTICASTENS4_14ComposedLayoutINS4_7SwizzleILi2ELi4ELi3EEENS4_18smem_ptr_flag_bitsILi8EEENST_INS5_IJSC_SG_EEENS5_IJSG_SB_EEEEEEEvNS4_8identityENS4_13SM90_TMA_LOADES1A_vS1B_EENS_8epilogue10collective6detail29Sm90TmaWarpSpecializedAdapterINS1F_15DefaultEpilogueISJ_SK_SK_NS1E_6thread17LinearCombinationISJ_Li1EffLNS1J_9ScaleType4KindE0ELNS_15FloatRoundStyleE2ESJ_EENS1_15EpilogueDefaultEEEEEvvEEEEvNT_6ParamsE,"a",@progbits
	.sectionflags	@""
	.align	4
.nv.constant0._ZN7cutlass13device_kernelINS_4gemm6kernel13GemmUniversalIN4cute5tupleIJiiiiEEENS1_10collective13CollectiveMmaINS1_37MainloopSm90TmaGmmaWarpSpecializedFP8ILi11ENS5_IJNS4_1CILi1EEENSA_ILi8EEESB_EEENS1_32KernelTmaWarpSpecializedPingpongEEENS5_IJNSA_ILi64EEENSA_ILi256EEESG_EEENS_12float_e4m3_tENS5_IJlSB_lEEESJ_SK_NS4_8TiledMMAINS4_8MMA_AtomIJNS4_4SM904GMMA31MMA_64x256x32_F32E4M3E4M3_SS_TNILNSO_7ScaleInE1ELSQ_1EEEEEENS4_6LayoutINS5_IJSB_SB_SB_EEENS5_IJNSA_ILi0EEESV_SV_EEEEENS5_IJNS4_10UnderscoreESY_SY_EEEEENS4_23SM90_TMA_LOAD_MULTICASTENS4_14ComposedLayoutINS4_7SwizzleILi2ELi4ELi3EEENS4_18smem_ptr_flag_bitsILi8EEENST_INS5_IJSC_SG_EEENS5_IJSG_SB_EEEEEEEvNS4_8identityENS4_13SM90_TMA_LOADES1A_vS1B_EENS_8epilogue10collective6detail29Sm90TmaWarpSpecializedAdapterINS1F_15DefaultEpilogueISJ_SK_SK_NS1E_6thread17LinearCombinationISJ_Li1EffLNS1J_9ScaleType4KindE0ELNS_15FloatRoundStyleE2ESJ_EENS1_15EpilogueDefaultEEEEEvvEEEEvNT_6ParamsE:
	.zero		1664


//--------------------- SYMBOLS --------------------------

	.type		.nv.reservedSmem.offset0,@object
	.size		.nv.reservedSmem.offset0,0x4
